// auto-generated by cutlass_sweep.gemm — config: {"arch": "sm_90", "cluster_m": 4, "cluster_n": 4, "dtype": "fp16", "dtype_b": "fp16", "layout": "nn", "stages": 2, "tile_k": 64, "tile_m": 128, "tile_n": 128}
#include "cutlass/cutlass.h"
#include "cutlass/gemm/collective/collective_builder.hpp"
#include "cutlass/gemm/device/gemm_universal_adapter.h"
#include "cutlass/gemm/kernel/gemm_universal.hpp"
#include "cutlass/epilogue/collective/collective_builder.hpp"

using ElemA = cutlass::half_t;
using ElemB = cutlass::half_t;
using ElemCD = cutlass::half_t;
using Acc  = float;
using TileShape    = cute::Shape<cute::_128, cute::_128, cute::_64>;
using ClusterShape = cute::Shape<cute::_4, cute::_4, cute::_1>;

using CollectiveEpilogue = typename cutlass::epilogue::collective::CollectiveBuilder<
    cutlass::arch::Sm90, cutlass::arch::OpClassTensorOp,
    TileShape, ClusterShape,
    cutlass::epilogue::collective::EpilogueTileAuto,
    Acc, Acc,
    ElemCD, cutlass::layout::RowMajor, 128 / cutlass::sizeof_bits<ElemCD>::value,
    ElemCD, cutlass::layout::RowMajor, 128 / cutlass::sizeof_bits<ElemCD>::value,
    cutlass::epilogue::collective::EpilogueScheduleAuto
  >::CollectiveOp;

using CollectiveMainloop = typename cutlass::gemm::collective::CollectiveBuilder<
    cutlass::arch::Sm90, cutlass::arch::OpClassTensorOp,
    ElemA, cutlass::layout::RowMajor, 128 / cutlass::sizeof_bits<ElemA>::value,
    ElemB, cutlass::layout::RowMajor, 128 / cutlass::sizeof_bits<ElemB>::value,
    Acc,
    TileShape, ClusterShape,
    cutlass::gemm::collective::StageCount<2>,
    cutlass::gemm::collective::KernelScheduleAuto
  >::CollectiveOp;

using GemmKernel = cutlass::gemm::kernel::GemmUniversal<
    cute::Shape<int,int,int,int>,
    CollectiveMainloop,
    CollectiveEpilogue
>;
using Gemm = cutlass::gemm::device::GemmUniversalAdapter<GemmKernel>;

// Force the device kernel symbol into the cubin without needing a host main.
auto* _anchor = &cutlass::device_kernel<GemmKernel>;


// ===== COMPILED SASS (sm_90a) =====

	.target	sm_90a

	.elftype	@"ET_EXEC"


//--------------------- .note.nv.tkinfo           --------------------------
	.section	.note.nv.tkinfo,"",@"SHT_NOTE"
	.sectionflags	@"SHF_NOTE_NV_TKINFO"
	.tkinfo
        /*0018*/ 	.word	0x00000002
        /*0030*/ 	.string	""
        /*0030*/ 	.string	"ptxas"
        /*0030*/ 	.string	"Cuda compilation tools, release 13.0, V13.0.88"
        /*0030*/ 	.string	"Build cuda_13.0.r13.0/compiler.36424714_0"
        /*0030*/ 	.string	"-arch sm_90a -m 64 "



//--------------------- .note.nv.cuinfo           --------------------------
	.section	.note.nv.cuinfo,"",@"SHT_NOTE"
	.sectionflags	@"SHF_NOTE_NV_CUINFO"
        /*0018*/ 	.short	0x0002
        /*001a*/ 	.short	0x005a
        /*001c*/ 	.short	0x0082
	.zero		2


//--------------------- .nv.info                  --------------------------
	.section	.nv.info,"",@"SHT_CUDA_INFO"
	.align	4


	//----- nvinfo : EIATTR_REGCOUNT
	.align		4
        /*0000*/ 	.byte	0x04, 0x2f
        /*0002*/ 	.short	(.L_15 - .L_14)
	.align		4
.L_14:
        /*0004*/ 	.word	index@(_ZN7cutlass13device_kernelINS_4gemm6kernel13GemmUniversalIN4cute5tupleIJiiiiEEENS1_10collective13CollectiveMmaINS1_34MainloopSm90TmaGmmaWarpSpecializedILi2ENS5_IJNS4_1CILi4EEESB_NSA_ILi1EEEEEENS1_35KernelTmaWarpSpecializedCooperativeEEENS5_IJNSA_ILi128EEESG_NSA_ILi64EEEEEENS_6half_tENS5_IJlSC_lEEESJ_NS5_IJSC_llEEENS4_8TiledMMAINS4_8MMA_AtomIJNS4_4SM904GMMA26MMA_64x128x16_F32F16F16_SSILNSP_5MajorE0ELSR_1ELNSP_7ScaleInE1ELSS_1EEEEEENS4_6LayoutINS5_IJNSA_ILi2EEESC_SC_EEENS5_IJSC_NSA_ILi0EEESY_EEEEENS5_IJNS4_10UnderscoreES11_S11_EEEEENS4_23SM90_TMA_LOAD_MULTICASTENS4_14ComposedLayoutINS4_7SwizzleILi3ELi4ELi3EEENS4_18smem_ptr_flag_bitsILi16EEENSV_INS5_IJNSA_ILi8EEESH_EEENS5_IJSH_SC_EEEEEEEvNS4_8identityES14_NS15_IS17_S19_NSV_INS5_IJSH_S1A_EEENS5_IJSC_SH_EEEEEEEvS1F_EENS_8epilogue10collective6detail29Sm90TmaWarpSpecializedAdapterINS1M_15DefaultEpilogueISJ_SK_SK_NS1L_6thread17LinearCombinationISJ_Li1EffLNS1Q_9ScaleType4KindE0ELNS_15FloatRoundStyleE2ESJ_EENS1_15EpilogueDefaultEEEEEvvEEEEvNT_6ParamsE)
        /*0008*/ 	.word	0x000000a8


	//----- nvinfo : EIATTR_FRAME_SIZE
	.align		4
.L_15:
        /*000c*/ 	.byte	0x04, 0x11
        /*000e*/ 	.short	(.L_17 - .L_16)
	.align		4
.L_16:
        /*0010*/ 	.word	index@(_ZN7cutlass13device_kernelINS_4gemm6kernel13GemmUniversalIN4cute5tupleIJiiiiEEENS1_10collective13CollectiveMmaINS1_34MainloopSm90TmaGmmaWarpSpecializedILi2ENS5_IJNS4_1CILi4EEESB_NSA_ILi1EEEEEENS1_35KernelTmaWarpSpecializedCooperativeEEENS5_IJNSA_ILi128EEESG_NSA_ILi64EEEEEENS_6half_tENS5_IJlSC_lEEESJ_NS5_IJSC_llEEENS4_8TiledMMAINS4_8MMA_AtomIJNS4_4SM904GMMA26MMA_64x128x16_F32F16F16_SSILNSP_5MajorE0ELSR_1ELNSP_7ScaleInE1ELSS_1EEEEEENS4_6LayoutINS5_IJNSA_ILi2EEESC_SC_EEENS5_IJSC_NSA_ILi0EEESY_EEEEENS5_IJNS4_10UnderscoreES11_S11_EEEEENS4_23SM90_TMA_LOAD_MULTICASTENS4_14ComposedLayoutINS4_7SwizzleILi3ELi4ELi3EEENS4_18smem_ptr_flag_bitsILi16EEENSV_INS5_IJNSA_ILi8EEESH_EEENS5_IJSH_SC_EEEEEEEvNS4_8identityES14_NS15_IS17_S19_NSV_INS5_IJSH_S1A_EEENS5_IJSC_SH_EEEEEEEvS1F_EENS_8epilogue10collective6detail29Sm90TmaWarpSpecializedAdapterINS1M_15DefaultEpilogueISJ_SK_SK_NS1L_6thread17LinearCombinationISJ_Li1EffLNS1Q_9ScaleType4KindE0ELNS_15FloatRoundStyleE2ESJ_EENS1_15EpilogueDefaultEEEEEvvEEEEvNT_6ParamsE)
        /*0014*/ 	.word	0x00000000


	//----- nvinfo : EIATTR_MIN_STACK_SIZE
	.align		4
.L_17:
        /*0018*/ 	.byte	0x04, 0x12
        /*001a*/ 	.short	(.L_19 - .L_18)
	.align		4
.L_18:
        /*001c*/ 	.word	index@(_ZN7cutlass13device_kernelINS_4gemm6kernel13GemmUniversalIN4cute5tupleIJiiiiEEENS1_10collective13CollectiveMmaINS1_34MainloopSm90TmaGmmaWarpSpecializedILi2ENS5_IJNS4_1CILi4EEESB_NSA_ILi1EEEEEENS1_35KernelTmaWarpSpecializedCooperativeEEENS5_IJNSA_ILi128EEESG_NSA_ILi64EEEEEENS_6half_tENS5_IJlSC_lEEESJ_NS5_IJSC_llEEENS4_8TiledMMAINS4_8MMA_AtomIJNS4_4SM904GMMA26MMA_64x128x16_F32F16F16_SSILNSP_5MajorE0ELSR_1ELNSP_7ScaleInE1ELSS_1EEEEEENS4_6LayoutINS5_IJNSA_ILi2EEESC_SC_EEENS5_IJSC_NSA_ILi0EEESY_EEEEENS5_IJNS4_10UnderscoreES11_S11_EEEEENS4_23SM90_TMA_LOAD_MULTICASTENS4_14ComposedLayoutINS4_7SwizzleILi3ELi4ELi3EEENS4_18smem_ptr_flag_bitsILi16EEENSV_INS5_IJNSA_ILi8EEESH_EEENS5_IJSH_SC_EEEEEEEvNS4_8identityES14_NS15_IS17_S19_NSV_INS5_IJSH_S1A_EEENS5_IJSC_SH_EEEEEEEvS1F_EENS_8epilogue10collective6detail29Sm90TmaWarpSpecializedAdapterINS1M_15DefaultEpilogueISJ_SK_SK_NS1L_6thread17LinearCombinationISJ_Li1EffLNS1Q_9ScaleType4KindE0ELNS_15FloatRoundStyleE2ESJ_EENS1_15EpilogueDefaultEEEEEvvEEEEvNT_6ParamsE)
        /*0020*/ 	.word	0x00000000
.L_19:


//--------------------- .nv.compat                --------------------------
	.section	.nv.compat,"",@"SHT_CUDA_COMPAT_INFO"
	.align	4
        /*0000*/ 	.byte	0x02, 0x09, 0x01, 0x00, 0x02, 0x02, 0x04, 0x00, 0x02, 0x05, 0x05, 0x00, 0x03, 0x07, 0x01, 0x01
        /*0010*/ 	.byte	0x02, 0x03, 0x01, 0x00, 0x02, 0x06, 0x01, 0x00, 0x04, 0x0b, 0x08, 0x00, 0x00, 0x00, 0x00, 0x00
        /*0020*/ 	.byte	0x00, 0x00, 0x00, 0x00


//--------------------- .nv.info._ZN7cutlass13device_kernelINS_4gemm6kernel13GemmUniversalIN4cute5tupleIJiiiiEEENS1_10collective13CollectiveMmaINS1_34MainloopSm90TmaGmmaWarpSpecializedILi2ENS5_IJNS4_1CILi4EEESB_NSA_ILi1EEEEEENS1_35KernelTmaWarpSpecializedCooperativeEEENS5_IJNSA_ILi128EEESG_NSA_ILi64EEEEEENS_6half_tENS5_IJlSC_lEEESJ_NS5_IJSC_llEEENS4_8TiledMMAINS4_8MMA_AtomIJNS4_4SM904GMMA26MMA_64x128x16_F32F16F16_SSILNSP_5MajorE0ELSR_1ELNSP_7ScaleInE1ELSS_1EEEEEENS4_6LayoutINS5_IJNSA_ILi2EEESC_SC_EEENS5_IJSC_NSA_ILi0EEESY_EEEEENS5_IJNS4_10UnderscoreES11_S11_EEEEENS4_23SM90_TMA_LOAD_MULTICASTENS4_14ComposedLayoutINS4_7SwizzleILi3ELi4ELi3EEENS4_18smem_ptr_flag_bitsILi16EEENSV_INS5_IJNSA_ILi8EEESH_EEENS5_IJSH_SC_EEEEEEEvNS4_8identityES14_NS15_IS17_S19_NSV_INS5_IJSH_S1A_EEENS5_IJSC_SH_EEEEEEEvS1F_EENS_8epilogue10collective6detail29Sm90TmaWarpSpecializedAdapterINS1M_15DefaultEpilogueISJ_SK_SK_NS1L_6thread17LinearCombinationISJ_Li1EffLNS1Q_9ScaleType4KindE0ELNS_15FloatRoundStyleE2ESJ_EENS1_15EpilogueDefaultEEEEEvvEEEEvNT_6ParamsE --------------------------
	.section	.nv.info._ZN7cutlass13device_kernelINS_4gemm6kernel13GemmUniversalIN4cute5tupleIJiiiiEEENS1_10collective13CollectiveMmaINS1_34MainloopSm90TmaGmmaWarpSpecializedILi2ENS5_IJNS4_1CILi4EEESB_NSA_ILi1EEEEEENS1_35KernelTmaWarpSpecializedCooperativeEEENS5_IJNSA_ILi128EEESG_NSA_ILi64EEEEEENS_6half_tENS5_IJlSC_lEEESJ_NS5_IJSC_llEEENS4_8TiledMMAINS4_8MMA_AtomIJNS4_4SM904GMMA26MMA_64x128x16_F32F16F16_SSILNSP_5MajorE0ELSR_1ELNSP_7ScaleInE1ELSS_1EEEEEENS4_6LayoutINS5_IJNSA_ILi2EEESC_SC_EEENS5_IJSC_NSA_ILi0EEESY_EEEEENS5_IJNS4_10UnderscoreES11_S11_EEEEENS4_23SM90_TMA_LOAD_MULTICASTENS4_14ComposedLayoutINS4_7SwizzleILi3ELi4ELi3EEENS4_18smem_ptr_flag_bitsILi16EEENSV_INS5_IJNSA_ILi8EEESH_EEENS5_IJSH_SC_EEEEEEEvNS4_8identityES14_NS15_IS17_S19_NSV_INS5_IJSH_S1A_EEENS5_IJSC_SH_EEEEEEEvS1F_EENS_8epilogue10collective6detail29Sm90TmaWarpSpecializedAdapterINS1M_15DefaultEpilogueISJ_SK_SK_NS1L_6thread17LinearCombinationISJ_Li1EffLNS1Q_9ScaleType4KindE0ELNS_15FloatRoundStyleE2ESJ_EENS1_15EpilogueDefaultEEEEEvvEEEEvNT_6ParamsE,"",@"SHT_CUDA_INFO"
	.sectionflags	@""
	.align	4


	//----- nvinfo : EIATTR_CUDA_API_VERSION
	.align		4
        /*0000*/ 	.byte	0x04, 0x37
        /*0002*/ 	.short	(.L_21 - .L_20)
.L_20:
        /*0004*/ 	.word	0x00000082


	//----- nvinfo : EIATTR_KPARAM_INFO
	.align		4
.L_21:
        /*0008*/ 	.byte	0x04, 0x17
        /*000a*/ 	.short	(.L_23 - .L_22)
.L_22:
        /*000c*/ 	.word	0x00000000
        /*0010*/ 	.short	0x0000
        /*0012*/ 	.short	0x0070
        /*0014*/ 	.byte	0x00, 0xf0, 0x01, 0x10


	//----- nvinfo : EIATTR_SPARSE_MMA_MASK
	.align		4
.L_23:
        /*0018*/ 	.byte	0x03, 0x50
        /*001a*/ 	.short	0x0000


	//----- nvinfo : EIATTR_MAXREG_COUNT
	.align		4
        /*001c*/ 	.byte	0x03, 0x1b
        /*001e*/ 	.short	0x00a8


	//----- nvinfo : EIATTR_NUM_BARRIERS
	.align		4
        /*0020*/ 	.byte	0x02, 0x4c
        /*0022*/ 	.byte	0x01
	.zero		1


	//----- nvinfo : EIATTR_EXTERNS
	.align		4
        /*0024*/ 	.byte	0x04, 0x0f
        /*0026*/ 	.short	(.L_25 - .L_24)


	//   ....[0]....
	.align		4
.L_24:
        /*0028*/ 	.word	index@(__assertfail)


	//----- nvinfo : EIATTR_MERCURY_ISA_VERSION
	.align		4
.L_25:
        /*002c*/ 	.byte	0x03, 0x5f
        /*002e*/ 	.short	0x0101


	//----- nvinfo : EIATTR_INT_WARP_WIDE_INSTR_OFFSETS
	.align		4
        /*0030*/ 	.byte	0x04, 0x31
        /*0032*/ 	.short	(.L_27 - .L_26)


	//   ....[0]....
.L_26:
        /*0034*/ 	.word	0x00000480


	//   ....[1]....
        /*0038*/ 	.word	0x00000490


	//   ....[2]....
        /*003c*/ 	.word	0x00000640


	//   ....[3]....
        /*0040*/ 	.word	0x00001ee0


	//----- nvinfo : EIATTR_COOP_GROUP_MASK_REGIDS
	.align		4
.L_27:
        /*0044*/ 	.byte	0x04, 0x29
        /*0046*/ 	.short	(.L_29 - .L_28)


	//   ....[0]....
.L_28:
        /*0048*/ 	.word	0xffffffff


	//   ....[1]....
        /*004c*/ 	.word	0xffffffff


	//   ....[2]....
        /*0050*/ 	.word	0xffffffff


	//   ....[3]....
        /*0054*/ 	.word	0xffffffff


	//   ....[4]....
        /*0058*/ 	.word	0xffffffff


	//   ....[5]....
        /*005c*/ 	.word	0xffffffff


	//----- nvinfo : EIATTR_COOP_GROUP_INSTR_OFFSETS
	.align		4
.L_29:
        /*0060*/ 	.byte	0x04, 0x28
        /*0062*/ 	.short	(.L_31 - .L_30)


	//   ....[0]....
.L_30:
        /*0064*/ 	.word	0x00000060


	//   ....[1]....
        /*0068*/ 	.word	0x00000070


	//   ....[2]....
        /*006c*/ 	.word	0x00000130


	//   ....[3]....
        /*0070*/ 	.word	0x000002c0


	//   ....[4]....
        /*0074*/ 	.word	0x000007e0


	//   ....[5]....
        /*0078*/ 	.word	0x00001460


	//----- nvinfo : EIATTR_REG_RECONFIG
	.align		4
.L_31:
        /*007c*/ 	.byte	0x01, 0x54
	.zero		2


	//----- nvinfo : EIATTR_SYSCALL_OFFSETS
	.align		4
        /*0080*/ 	.byte	0x04, 0x46
        /*0082*/ 	.short	(.L_33 - .L_32)


	//   ....[0]....
.L_32:
        /*0084*/ 	.word	0x00001650


	//----- nvinfo : EIATTR_MBARRIER_INSTR_OFFSETS
	.align		4
.L_33:
        /*0088*/ 	.byte	0x04, 0x39
        /*008a*/ 	.short	(.L_35 - .L_34)


	//   ....[0]....
.L_34:
        /*008c*/ 	.word	0x00000250
        /*0090*/ 	.word	0x000000ff
        /*0094*/ 	.word	0x00000000
        /*0098*/ 	.short	0x0100
        /*009a*/ 	.byte	0x08
	.zero		1


	//   ....[1]....
        /*009c*/ 	.word	0x00000260
        /*00a0*/ 	.word	0x000000ff
        /*00a4*/ 	.word	0x00000010
        /*00a8*/ 	.short	0x0100
        /*00aa*/ 	.byte	0x08
	.zero		1


	//   ....[2]....
        /*00ac*/ 	.word	0x00000270
        /*00b0*/ 	.word	0x000000ff
        /*00b4*/ 	.word	0x00000008
        /*00b8*/ 	.short	0x0100
        /*00ba*/ 	.byte	0x08
	.zero		1


	//   ....[3]....
        /*00bc*/ 	.word	0x00000280
        /*00c0*/ 	.word	0x000000ff
        /*00c4*/ 	.word	0x00000018
        /*00c8*/ 	.short	0x0100
        /*00ca*/ 	.byte	0x08
	.zero		1


	//   ....[4]....
        /*00cc*/ 	.word	0x000006b0
        /*00d0*/ 	.word	0x000000ff
        /*00d4*/ 	.word	0x00000030
        /*00d8*/ 	.short	0x0100
        /*00da*/ 	.byte	0x06
	.zero		1


	//   ....[5]....
        /*00dc*/ 	.word	0x00000760
        /*00e0*/ 	.word	0x000000ff
        /*00e4*/ 	.word	0x00000038
        /*00e8*/ 	.short	0x0100
        /*00ea*/ 	.byte	0x06
	.zero		1


	//   ....[6]....
        /*00ec*/ 	.word	0x00001710
        /*00f0*/ 	.word	0x00000003
        /*00f4*/ 	.word	0x00000000
        /*00f8*/ 	.short	0x010a
        /*00fa*/ 	.byte	0x3f
	.zero		1


	//   ....[7]....
        /*00fc*/ 	.word	0x00001770
        /*0100*/ 	.word	0x00000003
        /*0104*/ 	.word	0x00000000
        /*0108*/ 	.short	0x010a
        /*010a*/ 	.byte	0x3f
	.zero		1


	//   ....[8]....
        /*010c*/ 	.word	0x00001af0
        /*0110*/ 	.word	0x00000005
        /*0114*/ 	.word	0x00000000
        /*0118*/ 	.short	0x010a
        /*011a*/ 	.byte	0x3f
	.zero		1


	//   ....[9]....
        /*011c*/ 	.word	0x00001b30
        /*0120*/ 	.word	0x00000005
        /*0124*/ 	.word	0x00000000
        /*0128*/ 	.short	0x010a
        /*012a*/ 	.byte	0x3f
	.zero		1


	//   ....[10]....
        /*012c*/ 	.word	0x00001d90
        /*0130*/ 	.word	0x00000004
        /*0134*/ 	.word	0x00000000
        /*0138*/ 	.short	0x0101
        /*013a*/ 	.byte	0x3f
	.zero		1


	//   ....[11]....
        /*013c*/ 	.word	0x00001f50
        /*0140*/ 	.word	0x00000000
        /*0144*/ 	.word	0x00000000
        /*0148*/ 	.short	0x0101
        /*014a*/ 	.byte	0x3f
	.zero		1


	//   ....[12]....
        /*014c*/ 	.word	0x000071c0
        /*0150*/ 	.word	0x00000014
        /*0154*/ 	.word	0x00000010
        /*0158*/ 	.short	0x010a
        /*015a*/ 	.byte	0x3f
	.zero		1


	//   ....[13]....
        /*015c*/ 	.word	0x00007610
        /*0160*/ 	.word	0x00000004
        /*0164*/ 	.word	0x00000038
        /*0168*/ 	.short	0x0101
        /*016a*/ 	.byte	0x3f
	.zero		1


	//   ....[14]....
        /*016c*/ 	.word	0x00007d30
        /*0170*/ 	.word	0x00000005
        /*0174*/ 	.word	0x00000000
        /*0178*/ 	.short	0x010a
        /*017a*/ 	.byte	0x3f
	.zero		1


	//   ....[15]....
        /*017c*/ 	.word	0x00007db0
        /*0180*/ 	.word	0x00000009
        /*0184*/ 	.word	0x00000000
        /*0188*/ 	.short	0x010a
        /*018a*/ 	.byte	0x3f
	.zero		1


	//   ....[16]....
        /*018c*/ 	.word	0x00007e10
        /*0190*/ 	.word	0x00000003
        /*0194*/ 	.word	0x00000000
        /*0198*/ 	.short	0x010a
        /*019a*/ 	.byte	0x3f
	.zero		1


	//   ....[17]....
        /*019c*/ 	.word	0x00007e60
        /*01a0*/ 	.word	0x00000005
        /*01a4*/ 	.word	0x00000000
        /*01a8*/ 	.short	0x010a
        /*01aa*/ 	.byte	0x3f
	.zero		1


	//   ....[18]....
        /*01ac*/ 	.word	0x00007f30
        /*01b0*/ 	.word	0x00000014
        /*01b4*/ 	.word	0x00000010
        /*01b8*/ 	.short	0x010a
        /*01ba*/ 	.byte	0x3f
	.zero		1


	//   ....[19]....
        /*01bc*/ 	.word	0x00008000
        /*01c0*/ 	.word	0x00000005
        /*01c4*/ 	.word	0x00000000
        /*01c8*/ 	.short	0x010a
        /*01ca*/ 	.byte	0x3f
	.zero		1


	//----- nvinfo : EIATTR_NUM_MBARRIERS
	.align		4
.L_35:
        /*01cc*/ 	.byte	0x03, 0x38
        /*01ce*/ 	.short	0x0006


	//----- nvinfo : EIATTR_EXIT_INSTR_OFFSETS
	.align		4
        /*01d0*/ 	.byte	0x04, 0x1c
        /*01d2*/ 	.short	(.L_37 - .L_36)


	//   ....[0]....
.L_36:
        /*01d4*/ 	.word	0x000009b0


	//   ....[1]....
        /*01d8*/ 	.word	0x000011c0


	//   ....[2]....
        /*01dc*/ 	.word	0x000067f0


	//   ....[3]....
        /*01e0*/ 	.word	0x00006d50


	//   ....[4]....
        /*01e4*/ 	.word	0x00007e00


	//----- nvinfo : EIATTR_MAX_THREADS
	.align		4
.L_37:
        /*01e8*/ 	.byte	0x04, 0x05
        /*01ea*/ 	.short	(.L_39 - .L_38)
.L_38:
        /*01ec*/ 	.word	0x00000180
        /*01f0*/ 	.word	0x00000001
        /*01f4*/ 	.word	0x00000001


	//----- nvinfo : EIATTR_CRS_STACK_SIZE
	.align		4
.L_39:
        /*01f8*/ 	.byte	0x04, 0x1e
        /*01fa*/ 	.short	(.L_41 - .L_40)
.L_40:
        /*01fc*/ 	.word	0x00000000


	//----- nvinfo : EIATTR_CBANK_PARAM_SIZE
	.align		4
.L_41:
        /*0200*/ 	.byte	0x03, 0x19
        /*0202*/ 	.short	0x0470


	//----- nvinfo : EIATTR_PARAM_CBANK
	.align		4
        /*0204*/ 	.byte	0x04, 0x0a
        /*0206*/ 	.short	(.L_43 - .L_42)
	.align		4
.L_42:
        /*0208*/ 	.word	index@(.nv.constant0._ZN7cutlass13device_kernelINS_4gemm6kernel13GemmUniversalIN4cute5tupleIJiiiiEEENS1_10collective13CollectiveMmaINS1_34MainloopSm90TmaGmmaWarpSpecializedILi2ENS5_IJNS4_1CILi4EEESB_NSA_ILi1EEEEEENS1_35KernelTmaWarpSpecializedCooperativeEEENS5_IJNSA_ILi128EEESG_NSA_ILi64EEEEEENS_6half_tENS5_IJlSC_lEEESJ_NS5_IJSC_llEEENS4_8TiledMMAINS4_8MMA_AtomIJNS4_4SM904GMMA26MMA_64x128x16_F32F16F16_SSILNSP_5MajorE0ELSR_1ELNSP_7ScaleInE1ELSS_1EEEEEENS4_6LayoutINS5_IJNSA_ILi2EEESC_SC_EEENS5_IJSC_NSA_ILi0EEESY_EEEEENS5_IJNS4_10UnderscoreES11_S11_EEEEENS4_23SM90_TMA_LOAD_MULTICASTENS4_14ComposedLayoutINS4_7SwizzleILi3ELi4ELi3EEENS4_18smem_ptr_flag_bitsILi16EEENSV_INS5_IJNSA_ILi8EEESH_EEENS5_IJSH_SC_EEEEEEEvNS4_8identityES14_NS15_IS17_S19_NSV_INS5_IJSH_S1A_EEENS5_IJSC_SH_EEEEEEEvS1F_EENS_8epilogue10collective6detail29Sm90TmaWarpSpecializedAdapterINS1M_15DefaultEpilogueISJ_SK_SK_NS1L_6thread17LinearCombinationISJ_Li1EffLNS1Q_9ScaleType4KindE0ELNS_15FloatRoundStyleE2ESJ_EENS1_15EpilogueDefaultEEEEEvvEEEEvNT_6ParamsE)
        /*020c*/ 	.short	0x0210
        /*020e*/ 	.short	0x0470


	//----- nvinfo : EIATTR_SW_WAR
	.align		4
.L_43:
        /*0210*/ 	.byte	0x04, 0x36
        /*0212*/ 	.short	(.L_45 - .L_44)
.L_44:
        /*0214*/ 	.word	0x00000008
.L_45:


//--------------------- .nv.callgraph             --------------------------
	.section	.nv.callgraph,"",@"SHT_CUDA_CALLGRAPH"
	.align	4
	.sectionentsize	8
	.align		4
        /*0000*/ 	.word	0x00000000
	.align		4
        /*0004*/ 	.word	0xffffffff
	.align		4
        /*0008*/ 	.word	index@(_ZN7cutlass13device_kernelINS_4gemm6kernel13GemmUniversalIN4cute5tupleIJiiiiEEENS1_10collective13CollectiveMmaINS1_34MainloopSm90TmaGmmaWarpSpecializedILi2ENS5_IJNS4_1CILi4EEESB_NSA_ILi1EEEEEENS1_35KernelTmaWarpSpecializedCooperativeEEENS5_IJNSA_ILi128EEESG_NSA_ILi64EEEEEENS_6half_tENS5_IJlSC_lEEESJ_NS5_IJSC_llEEENS4_8TiledMMAINS4_8MMA_AtomIJNS4_4SM904GMMA26MMA_64x128x16_F32F16F16_SSILNSP_5MajorE0ELSR_1ELNSP_7ScaleInE1ELSS_1EEEEEENS4_6LayoutINS5_IJNSA_ILi2EEESC_SC_EEENS5_IJSC_NSA_ILi0EEESY_EEEEENS5_IJNS4_10UnderscoreES11_S11_EEEEENS4_23SM90_TMA_LOAD_MULTICASTENS4_14ComposedLayoutINS4_7SwizzleILi3ELi4ELi3EEENS4_18smem_ptr_flag_bitsILi16EEENSV_INS5_IJNSA_ILi8EEESH_EEENS5_IJSH_SC_EEEEEEEvNS4_8identityES14_NS15_IS17_S19_NSV_INS5_IJSH_S1A_EEENS5_IJSC_SH_EEEEEEEvS1F_EENS_8epilogue10collective6detail29Sm90TmaWarpSpecializedAdapterINS1M_15DefaultEpilogueISJ_SK_SK_NS1L_6thread17LinearCombinationISJ_Li1EffLNS1Q_9ScaleType4KindE0ELNS_15FloatRoundStyleE2ESJ_EENS1_15EpilogueDefaultEEEEEvvEEEEvNT_6ParamsE)
	.align		4
        /*000c*/ 	.word	index@(__assertfail)
	.align		4
        /*0010*/ 	.word	0x00000000
	.align		4
        /*0014*/ 	.word	0xfffffffe
	.align		4
        /*0018*/ 	.word	0x00000000
	.align		4
        /*001c*/ 	.word	0xfffffffd
	.align		4
        /*0020*/ 	.word	0x00000000
	.align		4
        /*0024*/ 	.word	0xfffffffc


//--------------------- .nv.constant4             --------------------------
	.section	.nv.constant4,"a",@progbits
	.align	8
	.align		8
.nv.constant4:
        /*0000*/ 	.dword	__assertfail
	.align		8
        /*0008*/ 	.dword	__unnamed_1
	.align		8
        /*0010*/ 	.dword	_ZN40_INTERNAL_ebea3ffd_4_k_cu_44a179fa_287834cuda3std3__45__cpo5beginE
	.align		8
        /*0018*/ 	.dword	_ZN40_INTERNAL_ebea3ffd_4_k_cu_44a179fa_287834cuda3std3__45__cpo3endE
	.align		8
        /*0020*/ 	.dword	_ZN40_INTERNAL_ebea3ffd_4_k_cu_44a179fa_287834cuda3std3__45__cpo6cbeginE
	.align		8
        /*0028*/ 	.dword	_ZN40_INTERNAL_ebea3ffd_4_k_cu_44a179fa_287834cuda3std3__45__cpo4cendE
	.align		8
        /*0030*/ 	.dword	_ZN40_INTERNAL_ebea3ffd_4_k_cu_44a179fa_287834cuda3std3__442_GLOBAL__N__ebea3ffd_4_k_cu_44a179fa_287836ignoreE
	.align		8
        /*0038*/ 	.dword	_ZN40_INTERNAL_ebea3ffd_4_k_cu_44a179fa_287834cuda3std3__419piecewise_constructE
	.align		8
        /*0040*/ 	.dword	_ZN40_INTERNAL_ebea3ffd_4_k_cu_44a179fa_287834cuda3std3__48in_placeE
	.align		8
        /*0048*/ 	.dword	_ZN40_INTERNAL_ebea3ffd_4_k_cu_44a179fa_287834cuda3std6ranges3__45__cpo4swapE
	.align		8
        /*0050*/ 	.dword	_ZN40_INTERNAL_ebea3ffd_4_k_cu_44a179fa_287834cuda3std6ranges3__45__cpo9iter_moveE
	.align		8
        /*0058*/ 	.dword	_ZN40_INTERNAL_ebea3ffd_4_k_cu_44a179fa_287834cute7productE
	.align		8
        /*0060*/ 	.dword	_ZN40_INTERNAL_ebea3ffd_4_k_cu_44a179fa_287834cute1_E
	.align		8
        /*0068*/ 	.dword	$str$22
	.align		8
        /*0070*/ 	.dword	$str$23


//--------------------- .text._ZN7cutlass13device_kernelINS_4gemm6kernel13GemmUniversalIN4cute5tupleIJiiiiEEENS1_10collective13CollectiveMmaINS1_34MainloopSm90TmaGmmaWarpSpecializedILi2ENS5_IJNS4_1CILi4EEESB_NSA_ILi1EEEEEENS1_35KernelTmaWarpSpecializedCooperativeEEENS5_IJNSA_ILi128EEESG_NSA_ILi64EEEEEENS_6half_tENS5_IJlSC_lEEESJ_NS5_IJSC_llEEENS4_8TiledMMAINS4_8MMA_AtomIJNS4_4SM904GMMA26MMA_64x128x16_F32F16F16_SSILNSP_5MajorE0ELSR_1ELNSP_7ScaleInE1ELSS_1EEEEEENS4_6LayoutINS5_IJNSA_ILi2EEESC_SC_EEENS5_IJSC_NSA_ILi0EEESY_EEEEENS5_IJNS4_10UnderscoreES11_S11_EEEEENS4_23SM90_TMA_LOAD_MULTICASTENS4_14ComposedLayoutINS4_7SwizzleILi3ELi4ELi3EEENS4_18smem_ptr_flag_bitsILi16EEENSV_INS5_IJNSA_ILi8EEESH_EEENS5_IJSH_SC_EEEEEEEvNS4_8identityES14_NS15_IS17_S19_NSV_INS5_IJSH_S1A_EEENS5_IJSC_SH_EEEEEEEvS1F_EENS_8epilogue10collective6detail29Sm90TmaWarpSpecializedAdapterINS1M_15DefaultEpilogueISJ_SK_SK_NS1L_6thread17LinearCombinationISJ_Li1EffLNS1Q_9ScaleType4KindE0ELNS_15FloatRoundStyleE2ESJ_EENS1_15EpilogueDefaultEEEEEvvEEEEvNT_6ParamsE --------------------------
	.section	.text._ZN7cutlass13device_kernelINS_4gemm6kernel13GemmUniversalIN4cute5tupleIJiiiiEEENS1_10collective13CollectiveMmaINS1_34MainloopSm90TmaGmmaWarpSpecializedILi2ENS5_IJNS4_1CILi4EEESB_NSA_ILi1EEEEEENS1_35KernelTmaWarpSpecializedCooperativeEEENS5_IJNSA_ILi128EEESG_NSA_ILi64EEEEEENS_6half_tENS5_IJlSC_lEEESJ_NS5_IJSC_llEEENS4_8TiledMMAINS4_8MMA_AtomIJNS4_4SM904GMMA26MMA_64x128x16_F32F16F16_SSILNSP_5MajorE0ELSR_1ELNSP_7ScaleInE1ELSS_1EEEEEENS4_6LayoutINS5_IJNSA_ILi2EEESC_SC_EEENS5_IJSC_NSA_ILi0EEESY_EEEEENS5_IJNS4_10UnderscoreES11_S11_EEEEENS4_23SM90_TMA_LOAD_MULTICASTENS4_14ComposedLayoutINS4_7SwizzleILi3ELi4ELi3EEENS4_18smem_ptr_flag_bitsILi16EEENSV_INS5_IJNSA_ILi8EEESH_EEENS5_IJSH_SC_EEEEEEEvNS4_8identityES14_NS15_IS17_S19_NSV_INS5_IJSH_S1A_EEENS5_IJSC_SH_EEEEEEEvS1F_EENS_8epilogue10collective6detail29Sm90TmaWarpSpecializedAdapterINS1M_15DefaultEpilogueISJ_SK_SK_NS1L_6thread17LinearCombinationISJ_Li1EffLNS1Q_9ScaleType4KindE0ELNS_15FloatRoundStyleE2ESJ_EENS1_15EpilogueDefaultEEEEEvvEEEEvNT_6ParamsE,"ax",@progbits
	.align	128
.text._ZN7cutlass13device_kernelINS_4gemm6kernel13GemmUniversalIN4cute5tupleIJiiiiEEENS1_10collective13CollectiveMmaINS1_34MainloopSm90TmaGmmaWarpSpecializedILi2ENS5_IJNS4_1CILi4EEESB_NSA_ILi1EEEEEENS1_35KernelTmaWarpSpecializedCooperativeEEENS5_IJNSA_ILi128EEESG_NSA_ILi64EEEEEENS_6half_tENS5_IJlSC_lEEESJ_NS5_IJSC_llEEENS4_8TiledMMAINS4_8MMA_AtomIJNS4_4SM904GMMA26MMA_64x128x16_F32F16F16_SSILNSP_5MajorE0ELSR_1ELNSP_7ScaleInE1ELSS_1EEEEEENS4_6LayoutINS5_IJNSA_ILi2EEESC_SC_EEENS5_IJSC_NSA_ILi0EEESY_EEEEENS5_IJNS4_10UnderscoreES11_S11_EEEEENS4_23SM90_TMA_LOAD_MULTICASTENS4_14ComposedLayoutINS4_7SwizzleILi3ELi4ELi3EEENS4_18smem_ptr_flag_bitsILi16EEENSV_INS5_IJNSA_ILi8EEESH_EEENS5_IJSH_SC_EEEEEEEvNS4_8identityES14_NS15_IS17_S19_NSV_INS5_IJSH_S1A_EEENS5_IJSC_SH_EEEEEEEvS1F_EENS_8epilogue10collective6detail29Sm90TmaWarpSpecializedAdapterINS1M_15DefaultEpilogueISJ_SK_SK_NS1L_6thread17LinearCombinationISJ_Li1EffLNS1Q_9ScaleType4KindE0ELNS_15FloatRoundStyleE2ESJ_EENS1_15EpilogueDefaultEEEEEvvEEEEvNT_6ParamsE:
        .type           _ZN7cutlass13device_kernelINS_4gemm6kernel13GemmUniversalIN4cute5tupleIJiiiiEEENS1_10collective13CollectiveMmaINS1_34MainloopSm90TmaGmmaWarpSpecializedILi2ENS5_IJNS4_1CILi4EEESB_NSA_ILi1EEEEEENS1_35KernelTmaWarpSpecializedCooperativeEEENS5_IJNSA_ILi128EEESG_NSA_ILi64EEEEEENS_6half_tENS5_IJlSC_lEEESJ_NS5_IJSC_llEEENS4_8TiledMMAINS4_8MMA_AtomIJNS4_4SM904GMMA26MMA_64x128x16_F32F16F16_SSILNSP_5MajorE0ELSR_1ELNSP_7ScaleInE1ELSS_1EEEEEENS4_6LayoutINS5_IJNSA_ILi2EEESC_SC_EEENS5_IJSC_NSA_ILi0EEESY_EEEEENS5_IJNS4_10UnderscoreES11_S11_EEEEENS4_23SM90_TMA_LOAD_MULTICASTENS4_14ComposedLayoutINS4_7SwizzleILi3ELi4ELi3EEENS4_18smem_ptr_flag_bitsILi16EEENSV_INS5_IJNSA_ILi8EEESH_EEENS5_IJSH_SC_EEEEEEEvNS4_8identityES14_NS15_IS17_S19_NSV_INS5_IJSH_S1A_EEENS5_IJSC_SH_EEEEEEEvS1F_EENS_8epilogue10collective6detail29Sm90TmaWarpSpecializedAdapterINS1M_15DefaultEpilogueISJ_SK_SK_NS1L_6thread17LinearCombinationISJ_Li1EffLNS1Q_9ScaleType4KindE0ELNS_15FloatRoundStyleE2ESJ_EENS1_15EpilogueDefaultEEEEEvvEEEEvNT_6ParamsE,@function
        .size           _ZN7cutlass13device_kernelINS_4gemm6kernel13GemmUniversalIN4cute5tupleIJiiiiEEENS1_10collective13CollectiveMmaINS1_34MainloopSm90TmaGmmaWarpSpecializedILi2ENS5_IJNS4_1CILi4EEESB_NSA_ILi1EEEEEENS1_35KernelTmaWarpSpecializedCooperativeEEENS5_IJNSA_ILi128EEESG_NSA_ILi64EEEEEENS_6half_tENS5_IJlSC_lEEESJ_NS5_IJSC_llEEENS4_8TiledMMAINS4_8MMA_AtomIJNS4_4SM904GMMA26MMA_64x128x16_F32F16F16_SSILNSP_5MajorE0ELSR_1ELNSP_7ScaleInE1ELSS_1EEEEEENS4_6LayoutINS5_IJNSA_ILi2EEESC_SC_EEENS5_IJSC_NSA_ILi0EEESY_EEEEENS5_IJNS4_10UnderscoreES11_S11_EEEEENS4_23SM90_TMA_LOAD_MULTICASTENS4_14ComposedLayoutINS4_7SwizzleILi3ELi4ELi3EEENS4_18smem_ptr_flag_bitsILi16EEENSV_INS5_IJNSA_ILi8EEESH_EEENS5_IJSH_SC_EEEEEEEvNS4_8identityES14_NS15_IS17_S19_NSV_INS5_IJSH_S1A_EEENS5_IJSC_SH_EEEEEEEvS1F_EENS_8epilogue10collective6detail29Sm90TmaWarpSpecializedAdapterINS1M_15DefaultEpilogueISJ_SK_SK_NS1L_6thread17LinearCombinationISJ_Li1EffLNS1Q_9ScaleType4KindE0ELNS_15FloatRoundStyleE2ESJ_EENS1_15EpilogueDefaultEEEEEvvEEEEvNT_6ParamsE,(.L_x_193 - _ZN7cutlass13device_kernelINS_4gemm6kernel13GemmUniversalIN4cute5tupleIJiiiiEEENS1_10collective13CollectiveMmaINS1_34MainloopSm90TmaGmmaWarpSpecializedILi2ENS5_IJNS4_1CILi4EEESB_NSA_ILi1EEEEEENS1_35KernelTmaWarpSpecializedCooperativeEEENS5_IJNSA_ILi128EEESG_NSA_ILi64EEEEEENS_6half_tENS5_IJlSC_lEEESJ_NS5_IJSC_llEEENS4_8TiledMMAINS4_8MMA_AtomIJNS4_4SM904GMMA26MMA_64x128x16_F32F16F16_SSILNSP_5MajorE0ELSR_1ELNSP_7ScaleInE1ELSS_1EEEEEENS4_6LayoutINS5_IJNSA_ILi2EEESC_SC_EEENS5_IJSC_NSA_ILi0EEESY_EEEEENS5_IJNS4_10UnderscoreES11_S11_EEEEENS4_23SM90_TMA_LOAD_MULTICASTENS4_14ComposedLayoutINS4_7SwizzleILi3ELi4ELi3EEENS4_18smem_ptr_flag_bitsILi16EEENSV_INS5_IJNSA_ILi8EEESH_EEENS5_IJSH_SC_EEEEEEEvNS4_8identityES14_NS15_IS17_S19_NSV_INS5_IJSH_S1A_EEENS5_IJSC_SH_EEEEEEEvS1F_EENS_8epilogue10collective6detail29Sm90TmaWarpSpecializedAdapterINS1M_15DefaultEpilogueISJ_SK_SK_NS1L_6thread17LinearCombinationISJ_Li1EffLNS1Q_9ScaleType4KindE0ELNS_15FloatRoundStyleE2ESJ_EENS1_15EpilogueDefaultEEEEEvvEEEEvNT_6ParamsE)
        .other          _ZN7cutlass13device_kernelINS_4gemm6kernel13GemmUniversalIN4cute5tupleIJiiiiEEENS1_10collective13CollectiveMmaINS1_34MainloopSm90TmaGmmaWarpSpecializedILi2ENS5_IJNS4_1CILi4EEESB_NSA_ILi1EEEEEENS1_35KernelTmaWarpSpecializedCooperativeEEENS5_IJNSA_ILi128EEESG_NSA_ILi64EEEEEENS_6half_tENS5_IJlSC_lEEESJ_NS5_IJSC_llEEENS4_8TiledMMAINS4_8MMA_AtomIJNS4_4SM904GMMA26MMA_64x128x16_F32F16F16_SSILNSP_5MajorE0ELSR_1ELNSP_7ScaleInE1ELSS_1EEEEEENS4_6LayoutINS5_IJNSA_ILi2EEESC_SC_EEENS5_IJSC_NSA_ILi0EEESY_EEEEENS5_IJNS4_10UnderscoreES11_S11_EEEEENS4_23SM90_TMA_LOAD_MULTICASTENS4_14ComposedLayoutINS4_7SwizzleILi3ELi4ELi3EEENS4_18smem_ptr_flag_bitsILi16EEENSV_INS5_IJNSA_ILi8EEESH_EEENS5_IJSH_SC_EEEEEEEvNS4_8identityES14_NS15_IS17_S19_NSV_INS5_IJSH_S1A_EEENS5_IJSC_SH_EEEEEEEvS1F_EENS_8epilogue10collective6detail29Sm90TmaWarpSpecializedAdapterINS1M_15DefaultEpilogueISJ_SK_SK_NS1L_6thread17LinearCombinationISJ_Li1EffLNS1Q_9ScaleType4KindE0ELNS_15FloatRoundStyleE2ESJ_EENS1_15EpilogueDefaultEEEEEvvEEEEvNT_6ParamsE,@"STO_CUDA_ENTRY STV_DEFAULT"
_ZN7cutlass13device_kernelINS_4gemm6kernel13GemmUniversalIN4cute5tupleIJiiiiEEENS1_10collective13CollectiveMmaINS1_34MainloopSm90TmaGmmaWarpSpecializedILi2ENS5_IJNS4_1CILi4EEESB_NSA_ILi1EEEEEENS1_35KernelTmaWarpSpecializedCooperativeEEENS5_IJNSA_ILi128EEESG_NSA_ILi64EEEEEENS_6half_tENS5_IJlSC_lEEESJ_NS5_IJSC_llEEENS4_8TiledMMAINS4_8MMA_AtomIJNS4_4SM904GMMA26MMA_64x128x16_F32F16F16_SSILNSP_5MajorE0ELSR_1ELNSP_7ScaleInE1ELSS_1EEEEEENS4_6LayoutINS5_IJNSA_ILi2EEESC_SC_EEENS5_IJSC_NSA_ILi0EEESY_EEEEENS5_IJNS4_10UnderscoreES11_S11_EEEEENS4_23SM90_TMA_LOAD_MULTICASTENS4_14ComposedLayoutINS4_7SwizzleILi3ELi4ELi3EEENS4_18smem_ptr_flag_bitsILi16EEENSV_INS5_IJNSA_ILi8EEESH_EEENS5_IJSH_SC_EEEEEEEvNS4_8identityES14_NS15_IS17_S19_NSV_INS5_IJSH_S1A_EEENS5_IJSC_SH_EEEEEEEvS1F_EENS_8epilogue10collective6detail29Sm90TmaWarpSpecializedAdapterINS1M_15DefaultEpilogueISJ_SK_SK_NS1L_6thread17LinearCombinationISJ_Li1EffLNS1Q_9ScaleType4KindE0ELNS_15FloatRoundStyleE2ESJ_EENS1_15EpilogueDefaultEEEEEvvEEEEvNT_6ParamsE:
[----:B------:R-:W0:Y:S01]  /*0000*/  LDC R1, c[0x0][0x28] ;  /* 0x00000a00ff017b82 */ /* 0x000e220000000800 */
[----:B------:R-:W1:Y:S01]  /*0010*/  S2R R95, SR_TID.X ;  /* 0x00000000005f7919 */ /* 0x000e620000002100 */
[----:B------:R-:W-:Y:S01]  /*0020*/  ELECT P0, URZ, PT ;  /* 0x00000000003f782f */ /* 0x000fe20003800000 */
[----:B------:R-:W-:Y:S01]  /*0030*/  BSSY B0, `(.L_x_0) ;  /* 0x000000f000007945 */ /* 0x000fe20003800000 */
[--C-:B-1----:R-:W-:Y:S02]  /*0040*/  SHF.R.U32.HI R0, RZ, 0x5, R95.reuse ;  /* 0x00000005ff007819 */ /* 0x102fe4000001165f */
[----:B------:R-:W-:-:S03]  /*0050*/  SHF.R.U32.HI R6, RZ, 0x7, R95 ;  /* 0x00000007ff067819 */ /* 0x000fc6000001165f */
[----:B------:R-:W1:Y:S04]  /*0060*/  SHFL.IDX PT, R2, R0, RZ, 0x1f ;  /* 0x00001fff00027589 */ /* 0x000e6800000e0000 */
[----:B------:R2:W3:Y:S01]  /*0070*/  SHFL.IDX PT, R5, R6, RZ, 0x1f ;  /* 0x00001fff06057589 */ /* 0x0004e200000e0000 */
[----:B-1----:R-:W-:-:S13]  /*0080*/  ISETP.NE.OR P0, PT, R2, RZ, !P0 ;  /* 0x000000ff0200720c */ /* 0x002fda0004705670 */
[----:B0-23--:R-:W-:Y:S05]  /*0090*/  @P0 BRA `(.L_x_1) ;  /* 0x0000000000200947 */ /* 0x00dfea0003800000 */
[----:B------:R-:W-:Y:S02]  /*00a0*/  ULDC.64 UR4, c[0x0][0x198] ;  /* 0x0000660000047ab9 */ /* 0x000fe40000000a00 */
[----:B------:R-:W-:Y:S02]  /*00b0*/  UIADD3 UR6, UP0, UR4, 0xf0, URZ ;  /* 0x000000f004067890 */ /* 0x000fe4000ff1e03f */
[----:B------:R-:W-:Y:S02]  /*00c0*/  UIADD3 UR4, UP1, UR4, 0x1f0, URZ ;  /* 0x000001f004047890 */ /* 0x000fe4000ff3e03f */
[----:B------:R-:W-:Y:S02]  /*00d0*/  UIADD3.X UR7, URZ, UR5, URZ, UP0, !UPT ;  /* 0x000000053f077290 */ /* 0x000fe400087fe43f */
[----:B------:R-:W-:-:S07]  /*00e0*/  UIADD3.X UR5, URZ, UR5, URZ, UP1, !UPT ;  /* 0x000000053f057290 */ /* 0x000fce0008ffe43f */
[----:B------:R0:W-:Y:S02]  /*00f0*/  UTMACCTL.PF [UR6] ;  /* 0x00000000060079b9 */ /* 0x0001e40008040000 */
[----:B------:R0:W-:Y:S02]  /*0100*/  UTMACCTL.PF [UR4] ;  /* 0x00000000040079b9 */ /* 0x0001e40008040000 */
[----:B0-----:R-:W-:Y:S01]  /*0110*/  NOP ;  /* 0x0000000000007918 */ /* 0x001fe20000000000 */
.L_x_1:
[----:B------:R-:W-:Y:S05]  /*0120*/  BSYNC B0 ;  /* 0x0000000000007941 */ /* 0x000fea0003800000 */
.L_x_0:
[----:B------:R-:W0:Y:S01]  /*0130*/  SHFL.IDX PT, R3, R0, RZ, 0x1f ;  /* 0x00001fff00037589 */ /* 0x000e2200000e0000 */
[----:B------:R-:W-:-:S04]  /*0140*/  SHF.R.S32.HI R4, RZ, 0x1f, R95 ;  /* 0x0000001fff047819 */ /* 0x000fc8000001145f */
[----:B------:R-:W-:Y:S02]  /*0150*/  LEA.HI R4, R4, R95, RZ, 0x7 ;  /* 0x0000005f04047211 */ /* 0x000fe400078f38ff */
[----:B0-----:R-:W-:-:S13]  /*0160*/  ISETP.NE.AND P0, PT, R3, RZ, PT ;  /* 0x000000ff0300720c */ /* 0x001fda0003f05270 */
[----:B------:R-:W-:Y:S05]  /*0170*/  @P0 BRA `(.L_x_2) ;  /* 0x0000000000480947 */ /* 0x000fea0003800000 */
[----:B------:R-:W0:Y:S01]  /*0180*/  S2UR UR8, SR_CgaCtaId ;  /* 0x00000000000879c3 */ /* 0x000e220000008800 */
[----:B------:R-:W-:Y:S01]  /*0190*/  UMOV UR4, 0x400 ;  /* 0x0000040000047882 */ /* 0x000fe20000000000 */
[----:B------:R-:W-:Y:S01]  /*01a0*/  UMOV UR5, 0x1 ;  /* 0x0000000100057882 */ /* 0x000fe20000000000 */
[----:B------:R-:W-:Y:S01]  /*01b0*/  UMOV UR6, 0xe ;  /* 0x0000000e00067882 */ /* 0x000fe20000000000 */
[----:B------:R-:W-:Y:S01]  /*01c0*/  ELECT P0, URZ, PT ;  /* 0x00000000003f782f */ /* 0x000fe20003800000 */
[----:B------:R-:W-:-:S04]  /*01d0*/  UIADD3 UR6, -UR6, 0x100000, URZ ;  /* 0x0010000006067890 */ /* 0x000fc8000fffe13f */
[----:B------:R-:W-:Y:S02]  /*01e0*/  USHF.L.U32 UR7, UR6, 0xb, URZ ;  /* 0x0000000b06077899 */ /* 0x000fe4000800063f */
[----:B------:R-:W-:Y:S02]  /*01f0*/  USHF.L.U32 UR6, UR6, 0x1, URZ ;  /* 0x0000000106067899 */ /* 0x000fe4000800063f */
[----:B0-----:R-:W-:Y:S02]  /*0200*/  ULEA UR8, UR8, UR4, 0x18 ;  /* 0x0000000408087291 */ /* 0x001fe4000f8ec03f */
[----:B------:R-:W-:-:S04]  /*0210*/  UIADD3 UR4, -UR5, 0x100000, URZ ;  /* 0x0010000005047890 */ /* 0x000fc8000fffe13f */
[----:B------:R-:W-:Y:S02]  /*0220*/  USHF.L.U32 UR5, UR4, 0xb, URZ ;  /* 0x0000000b04057899 */ /* 0x000fe4000800063f */
[----:B------:R-:W-:Y:S01]  /*0230*/  USHF.L.U32 UR4, UR4, 0x1, URZ ;  /* 0x0000000104047899 */ /* 0x000fe2000800063f */
[----:B------:R-:W0:Y:S11]  /*0240*/  FENCE.VIEW.ASYNC.S ;  /* 0x00000000000073c6 */ /* 0x000e360000000000 */
[----:B0-----:R0:W1:Y:S01]  /*0250*/  SYNCS.EXCH.64 URZ, [UR8], UR4 ;  /* 0x00000004083f75b2 */ /* 0x0010620008000100 */
[----:B------:R0:W2:Y:S01]  /*0260*/  SYNCS.EXCH.64 URZ, [UR8+0x10], UR6 ;  /* 0x00001006083f75b2 */ /* 0x0000a20008000100 */
[----:B------:R0:W3:Y:S01]  /*0270*/  SYNCS.EXCH.64 URZ, [UR8+0x8], UR4 ;  /* 0x00000804083f75b2 */ /* 0x0000e20008000100 */
[----:B------:R0:W4:Y:S01]  /*0280*/  SYNCS.EXCH.64 URZ, [UR8+0x18], UR6 ;  /* 0x00001806083f75b2 */ /* 0x0001220008000100 */
[----:B------:R-:W-:Y:S01]  /*0290*/  NOP ;  /* 0x0000000000007918 */ /* 0x000fe20000000000 */
.L_x_2:
[----:B0-----:R-:W0:Y:S01]  /*02a0*/  S2UR UR8, SR_CTAID.X ;  /* 0x00000000000879c3 */ /* 0x001e220000002500 */
[----:B------:R-:W-:Y:S01]  /*02b0*/  LOP3.LUT R4, R4, 0xffffff80, RZ, 0xc0, !PT ;  /* 0xffffff8004047812 */ /* 0x000fe200078ec0ff */
[----:B------:R-:W5:Y:S01]  /*02c0*/  SHFL.IDX PT, R0, R0, RZ, 0x1f ;  /* 0x00001fff00007589 */ /* 0x000f6200000e0000 */
[----:B------:R-:W-:Y:S01]  /*02d0*/  SHF.R.S32.HI R12, RZ, 0x1f, R3 ;  /* 0x0000001fff0c7819 */ /* 0x000fe20000011403 */
[----:B------:R-:W-:Y:S01]  /*02e0*/  ULDC UR4, c[0x0][0x150] ;  /* 0x0000540000047ab9 */ /* 0x000fe20000000800 */
[----:B------:R-:W-:Y:S01]  /*02f0*/  ELECT P0, URZ, PT ;  /* 0x00000000003f782f */ /* 0x000fe20003800000 */
[----:B------:R-:W-:Y:S01]  /*0300*/  IMAD.IADD R8, R95, 0x1, -R4 ;  /* 0x000000015f087824 */ /* 0x000fe200078e0a04 */
[----:B------:R-:W-:Y:S01]  /*0310*/  LEA.HI R12, R12, R3, RZ, 0x2 ;  /* 0x000000030c0c7211 */ /* 0x000fe200078f10ff */
[----:B------:R-:W1:Y:S01]  /*0320*/  S2R R4, SR_CTAID.Y ;  /* 0x0000000000047919 */ /* 0x000e620000002600 */
[----:B------:R-:W2:Y:S01]  /*0330*/  LDC R11, c[0x0][0x144] ;  /* 0x00005100ff0b7b82 */ /* 0x000ea20000000800 */
[----:B------:R-:W-:Y:S01]  /*0340*/  NOP ;  /* 0x0000000000007918 */ /* 0x000fe20000000000 */
[----:B------:R-:W-:Y:S01]  /*0350*/  SHF.R.S32.HI R7, RZ, 0x1f, R8 ;  /* 0x0000001fff077819 */ /* 0x000fe20000011408 */
[----:B------:R-:W-:Y:S01]  /*0360*/  NOP ;  /* 0x0000000000007918 */ /* 0x000fe20000000000 */
[----:B------:R-:W-:Y:S01]  /*0370*/  LOP3.LUT R12, R12, 0x3ffffffc, RZ, 0xc0, !PT ;  /* 0x3ffffffc0c0c7812 */ /* 0x000fe200078ec0ff */
[----:B------:R-:W-:Y:S01]  /*0380*/  IMAD.MOV.U32 R22, RZ, RZ, 0x1 ;  /* 0x00000001ff167424 */ /* 0x000fe200078e00ff */
[----:B------:R-:W-:-:S02]  /*0390*/  LEA.HI R7, R7, R8, RZ, 0x3 ;  /* 0x0000000807077211 */ /* 0x000fc400078f18ff */
[----:B------:R-:W-:Y:S01]  /*03a0*/  ISETP.NE.AND P3, PT, R5, RZ, PT ;  /* 0x000000ff0500720c */ /* 0x000fe20003f65270 */
[----:B------:R-:W-:Y:S01]  /*03b0*/  IMAD.IADD R3, R3, 0x1, -R12 ;  /* 0x0000000103037824 */ /* 0x000fe200078e0a0c */
[--C-:B------:R-:W-:Y:S01]  /*03c0*/  SHF.R.S32.HI R9, RZ, 0x3, R7.reuse ;  /* 0x00000003ff097819 */ /* 0x100fe20000011407 */
[----:B------:R-:W3:Y:S01]  /*03d0*/  LDC R12, c[0x0][0x140] ;  /* 0x00005000ff0c7b82 */ /* 0x000ee20000000800 */
[----:B------:R-:W-:Y:S02]  /*03e0*/  SHF.R.S32.HI R10, RZ, 0x1f, R7 ;  /* 0x0000001fff0a7819 */ /* 0x000fe40000011407 */
[----:B0-----:R-:W-:Y:S02]  /*03f0*/  I2FP.F32.U32 R7, UR8 ;  /* 0x0000000800077c45 */ /* 0x001fe40008201000 */
[----:B------:R-:W-:Y:S02]  /*0400*/  LEA.HI R10, R10, R9, RZ, 0x2 ;  /* 0x000000090a0a7211 */ /* 0x000fe400078f10ff */
[----:B-----5:R-:W-:Y:S01]  /*0410*/  ISETP.NE.OR P0, PT, R0, RZ, !P0 ;  /* 0x000000ff0000720c */ /* 0x020fe20004705670 */
[----:B------:R-:W-:Y:S01]  /*0420*/  FMUL R7, R7, UR4 ;  /* 0x0000000407077c20 */ /* 0x000fe20008400000 */
[----:B------:R-:W-:Y:S01]  /*0430*/  LOP3.LUT R10, R10, 0xfffffffc, RZ, 0xc0, !PT ;  /* 0xfffffffc0a0a7812 */ /* 0x000fe200078ec0ff */
[----:B------:R-:W-:-:S04]  /*0440*/  ULDC UR4, c[0x0][0x154] ;  /* 0x0000550000047ab9 */ /* 0x000fc80000000800 */
[----:B------:R-:W0:Y:S01]  /*0450*/  F2I.U32.TRUNC.NTZ R7, R7 ;  /* 0x0000000700077305 */ /* 0x000e22000020f000 */
[----:B------:R-:W-:-:S04]  /*0460*/  IMAD.IADD R10, R9, 0x1, -R10 ;  /* 0x00000001090a7824 */ /* 0x000fc800078e0a0a */
[----:B------:R-:W-:Y:S01]  /*0470*/  IMAD R10, R3, 0x4, R10 ;  /* 0x00000004030a7824 */ /* 0x000fe200078e020a */
[----:B------:R-:W-:Y:S01]  /*0480*/  VOTEU.ALL UP0, P0 ;  /* 0x00000000003f7886 */ /* 0x000fe20000000000 */
[----:B------:R-:W-:Y:S02]  /*0490*/  VOTEU.ALL UP1, P0 ;  /* 0x00000000003f7886 */ /* 0x000fe40000020000 */
[----:B------:R-:W-:Y:S01]  /*04a0*/  IMAD.SHL.U32 R19, R10, 0x4, RZ ;  /* 0x000000040a137824 */ /* 0x000fe200078e00ff */
[----:B------:R-:W-:Y:S01]  /*04b0*/  SHF.R.S32.HI R3, RZ, 0x1f, R10 ;  /* 0x0000001fff037819 */ /* 0x000fe2000001140a */
[----:B------:R-:W5:Y:S01]  /*04c0*/  @!UP0 S2UR UR7, SR_CgaCtaId ;  /* 0x00000000000789c3 */ /* 0x000f620000008800 */
[----:B------:R-:W-:Y:S01]  /*04d0*/  @!UP0 UMOV UR6, 0x400 ;  /* 0x0000040000068882 */ /* 0x000fe20000000000 */
[----:B---3--:R-:W-:Y:S01]  /*04e0*/  ISETP.EQ.U32.AND P2, PT, R12, 0x1, PT ;  /* 0x000000010c00780c */ /* 0x008fe20003f42070 */
[----:B0-----:R-:W-:Y:S01]  /*04f0*/  IMAD.MOV R14, RZ, RZ, -R7 ;  /* 0x000000ffff0e7224 */ /* 0x001fe200078e0a07 */
[----:B------:R-:W-:-:S02]  /*0500*/  LEA.HI R0, R3, R10, RZ, 0x2 ;  /* 0x0000000a03007211 */ /* 0x000fc400078f10ff */
[----:B------:R-:W-:Y:S01]  /*0510*/  LOP3.LUT R19, R10, 0xc, R19, 0x78, !PT ;  /* 0x0000000c0a137812 */ /* 0x000fe200078e7813 */
[----:B--2---:R-:W-:Y:S01]  /*0520*/  IMAD R3, R11, R14, UR8 ;  /* 0x000000080b037e24 */ /* 0x004fe2000f8e020e */
[----:B------:R-:W-:Y:S01]  /*0530*/  LOP3.LUT R9, R0, 0xfffffffc, RZ, 0xc0, !PT ;  /* 0xfffffffc00097812 */ /* 0x000fe200078ec0ff */
[----:B------:R-:W0:Y:S01]  /*0540*/  LDC R7, c[0x0][0x148] ;  /* 0x00005200ff077b82 */ /* 0x000e220000000800 */
[----:B-1----:R-:W-:-:S03]  /*0550*/  I2FP.F32.U32 R11, R4 ;  /* 0x00000004000b7245 */ /* 0x002fc60000201000 */
[----:B------:R-:W-:Y:S01]  /*0560*/  IMAD.IADD R0, R10, 0x1, -R9 ;  /* 0x000000010a007824 */ /* 0x000fe200078e0a09 */
[----:B------:R-:W-:Y:S01]  /*0570*/  SHF.R.S32.HI R9, RZ, 0x1f, R2 ;  /* 0x0000001fff097819 */ /* 0x000fe20000011402 */
[----:B------:R-:W-:Y:S01]  /*0580*/  FMUL R11, R11, UR4 ;  /* 0x000000040b0b7c20 */ /* 0x000fe20008400000 */
[----:B------:R-:W-:Y:S01]  /*0590*/  UMOV UR4, 0x20 ;  /* 0x0000002000047882 */ /* 0x000fe20000000000 */
[----:B------:R-:W-:Y:S01]  /*05a0*/  VIADD R10, R5, 0xffffffff ;  /* 0xffffffff050a7836 */ /* 0x000fe20000000000 */
[----:B------:R-:W-:Y:S01]  /*05b0*/  ISETP.NE.AND P4, PT, R0, R3, PT ;  /* 0x000000030000720c */ /* 0x000fe20003f85270 */
[----:B------:R-:W-:-:S04]  /*05c0*/  @!UP0 UIADD3 UR4, -UR4, 0x100000, URZ ;  /* 0x0010000004048890 */ /* 0x000fc8000fffe13f */
[----:B------:R-:W-:Y:S02]  /*05d0*/  @!UP0 USHF.L.U32 UR5, UR4, 0xb, URZ ;  /* 0x0000000b04058899 */ /* 0x000fe4000800063f */
[----:B------:R-:W-:Y:S01]  /*05e0*/  @!UP0 USHF.L.U32 UR4, UR4, 0x1, URZ ;  /* 0x0000000104048899 */ /* 0x000fe2000800063f */
[----:B------:R-:W-:Y:S01]  /*05f0*/  LEA.HI R9, R9, R2, RZ, 0x2 ;  /* 0x0000000209097211 */ /* 0x000fe200078f10ff */
[----:B------:R-:W1:Y:S01]  /*0600*/  F2I.U32.TRUNC.NTZ R11, R11 ;  /* 0x0000000b000b7305 */ /* 0x000e62000020f000 */
[----:B------:R-:W-:Y:S01]  /*0610*/  ISETP.GE.U32.AND P6, PT, R10, 0x2, PT ;  /* 0x000000020a00780c */ /* 0x000fe20003fc6070 */
[----:B-----5:R-:W-:Y:S01]  /*0620*/  @!UP0 ULEA UR6, UR7, UR6, 0x18 ;  /* 0x0000000607068291 */ /* 0x020fe2000f8ec03f */
[----:B------:R-:W-:Y:S01]  /*0630*/  LOP3.LUT R9, R9, 0xfffffffc, RZ, 0xc0, !PT ;  /* 0xfffffffc09097812 */ /* 0x000fe200078ec0ff */
[----:B------:R-:W-:Y:S01]  /*0640*/  VOTEU.ALL UP0, P0 ;  /* 0x00000000003f7886 */ /* 0x000fe20000000000 */
[----:B------:R-:W-:-:S03]  /*0650*/  LOP3.LUT P0, RZ, R8, 0x7, RZ, 0xc0, !PT ;  /* 0x0000000708ff7812 */ /* 0x000fc6000780c0ff */
[----:B------:R-:W-:Y:S01]  /*0660*/  IMAD.IADD R0, R2, 0x1, -R9 ;  /* 0x0000000102007824 */ /* 0x000fe200078e0a09 */
[----:B------:R-:W-:Y:S02]  /*0670*/  ISETP.LT.U32.AND P0, PT, R19, 0x10, !P0 ;  /* 0x000000101300780c */ /* 0x000fe40004701070 */
[----:B------:R-:W-:Y:S02]  /*0680*/  @P4 SHF.R.S32.HI R2, RZ, 0x1f, R19 ;  /* 0x0000001fff024819 */ /* 0x000fe40000011413 */
[----:B------:R-:W-:Y:S01]  /*0690*/  ISETP.NE.AND P1, PT, R0, 0x3, PT ;  /* 0x000000030000780c */ /* 0x000fe20003f25270 */
[----:B------:R-:W2:Y:S02]  /*06a0*/  FENCE.VIEW.ASYNC.S ;  /* 0x00000000000073c6 */ /* 0x000ea40000000000 */
[----:B--2---:R2:W3:Y:S01]  /*06b0*/  @!UP0 SYNCS.EXCH.64 URZ, [UR6+0x30], UR4 ;  /* 0x00003004063f85b2 */ /* 0x0044e20008000100 */
[----:B-1----:R-:W-:Y:S01]  /*06c0*/  IMAD.MOV R20, RZ, RZ, -R11 ;  /* 0x000000ffff147224 */ /* 0x002fe200078e0a0b */
[----:B------:R-:W-:-:S02]  /*06d0*/  @P4 LEA.HI R2, R2, R19, RZ, 0x2 ;  /* 0x0000001302024211 */ /* 0x000fc400078f10ff */
[----:B------:R-:W-:Y:S01]  /*06e0*/  ISETP.EQ.OR P1, PT, R0, RZ, !P1 ;  /* 0x000000ff0000720c */ /* 0x000fe20004f22670 */
[----:B0-----:R-:W-:Y:S01]  /*06f0*/  IMAD R9, R7, R20, R4 ;  /* 0x0000001407097224 */ /* 0x001fe200078e0204 */
[----:B------:R-:W-:Y:S02]  /*0700*/  @P4 SHF.R.S32.HI R2, RZ, 0x2, R2 ;  /* 0x00000002ff024819 */ /* 0x000fe40000011402 */
[----:B------:R-:W-:Y:S02]  /*0710*/  ISETP.EQ.AND P1, PT, R5, RZ, P1 ;  /* 0x000000ff0500720c */ /* 0x000fe40000f22270 */
[----:B------:R-:W-:Y:S02]  /*0720*/  @P4 ISETP.NE.AND P5, PT, R2, R9, PT ;  /* 0x000000090200420c */ /* 0x000fe40003fa5270 */
[----:B------:R-:W-:Y:S02]  /*0730*/  SEL R9, RZ, 0x1, !P0 ;  /* 0x00000001ff097807 */ /* 0x000fe40004000000 */
[----:B------:R-:W-:-:S02]  /*0740*/  @P4 SEL R22, RZ, 0x1, P5 ;  /* 0x00000001ff164807 */ /* 0x000fc40002800000 */
[----:B------:R-:W-:Y:S01]  /*0750*/  SEL R18, RZ, 0x1, !P1 ;  /* 0x00000001ff127807 */ /* 0x000fe20004800000 */
[----:B------:R2:W0:Y:S01]  /*0760*/  @!UP1 SYNCS.EXCH.64 URZ, [UR6+0x38], UR4 ;  /* 0x00003804063f95b2 */ /* 0x0004220008000100 */
[----:B------:R-:W-:Y:S01]  /*0770*/  LOP3.LUT R22, R22, R9, RZ, 0xc0, !PT ;  /* 0x0000000916167212 */ /* 0x000fe200078ec0ff */
[----:B------:R-:W-:Y:S01]  /*0780*/  NOP ;  /* 0x0000000000007918 */ /* 0x000fe20000000000 */
[----:B------:R-:W-:Y:S02]  /*0790*/  LOP3.LUT R11, R95, 0x7f, RZ, 0xc0, !PT ;  /* 0x0000007f5f0b7812 */ /* 0x000fe400078ec0ff */
[----:B------:R-:W-:Y:S01]  /*07a0*/  SEL R18, R18, 0x2, P6 ;  /* 0x0000000212127807 */ /* 0x000fe20003000000 */
[----:B--23--:R-:W-:Y:S06]  /*07b0*/  @!P2 BRA `(.L_x_3) ;  /* 0x000000000008a947 */ /* 0x00cfec0003800000 */
[----:B0---4-:R-:W-:Y:S01]  /*07c0*/  UCGABAR_ARV ;  /* 0x00000000000079c7 */ /* 0x011fe20008000000 */
[----:B------:R-:W-:Y:S05]  /*07d0*/  BRA `(.L_x_4) ;  /* 0x0000000000047947 */ /* 0x000fea0003800000 */
.L_x_3:
[----:B0---4-:R-:W-:Y:S01]  /*07e0*/  NOP ;  /* 0x0000000000007918 */ /* 0x011fe20000000000 */
.L_x_4:
[----:B------:R-:W0:Y:S01]  /*07f0*/  LDC R2, c[0x0][0x65c] ;  /* 0x00019700ff027b82 */ /* 0x000e220000000800 */
[----:B------:R-:W-:Y:S02]  /*0800*/  IMAD.U32 R8, RZ, RZ, UR8 ;  /* 0x00000008ff087e24 */ /* 0x000fe4000f8e00ff */
[----:B------:R-:W-:Y:S01]  /*0810*/  IMAD.MOV.U32 R9, RZ, RZ, RZ ;  /* 0x000000ffff097224 */ /* 0x000fe200078e00ff */
[----:B0-----:R-:W-:-:S04]  /*0820*/  ISETP.NE.AND P1, PT, R2, 0x1, PT ;  /* 0x000000010200780c */ /* 0x001fc80003f25270 */
[----:B------:R-:W-:-:S09]  /*0830*/  P2R R5, PR, RZ, 0x2 ;  /* 0x00000002ff057803 */ /* 0x000fd20000000000 */
[----:B------:R-:W0:Y:S01]  /*0840*/  @P1 LDC R17, c[0x0][0x10] ;  /* 0x00000400ff111b82 */ /* 0x000e220000000800 */
[----:B------:R-:W-:Y:S02]  /*0850*/  @P1 IMAD.MOV.U32 R5, RZ, RZ, RZ ;  /* 0x000000ffff051224 */ /* 0x000fe400078e00ff */
[----:B------:R-:W-:-:S05]  /*0860*/  @P1 IMAD.MOV.U32 R15, RZ, RZ, RZ ;  /* 0x000000ffff0f1224 */ /* 0x000fca00078e00ff */
[----:B------:R-:W1:Y:S01]  /*0870*/  @!P1 LDC R13, c[0x0][0xc] ;  /* 0x00000300ff0d9b82 */ /* 0x000e620000000800 */
[----:B------:R-:W-:Y:S01]  /*0880*/  ULDC UR4, c[0x0][0xc] ;  /* 0x0000030000047ab9 */ /* 0x000fe20000000800 */
[----:B------:R-:W-:Y:S01]  /*0890*/  ULDC UR5, c[0x0][0x10] ;  /* 0x0000040000057ab9 */ /* 0x000fe20000000800 */
[----:B------:R-:W-:Y:S01]  /*08a0*/  ULDC UR6, c[0x0][0x14] ;  /* 0x0000050000067ab9 */ /* 0x000fe20000000800 */
[----:B------:R-:W-:-:S04]  /*08b0*/  UIMAD.WIDE.U32 UR4, UR4, UR5, URZ ;  /* 0x00000005040472a5 */ /* 0x000fc8000f8e003f */
[----:B------:R-:W-:Y:S02]  /*08c0*/  UIMAD.WIDE.U32 UR36, UR4, UR6, URZ ;  /* 0x00000006042472a5 */ /* 0x000fe4000f8e003f */
[----:B------:R-:W-:-:S04]  /*08d0*/  UIMAD UR42, UR5, UR6, URZ ;  /* 0x00000006052a72a4 */ /* 0x000fc8000f8e023f */
[----:B------:R-:W-:Y:S01]  /*08e0*/  UIADD3 UR42, UR37, UR42, URZ ;  /* 0x0000002a252a7290 */ /* 0x000fe2000fffe03f */
[----:B0-----:R-:W-:-:S04]  /*08f0*/  @P1 IMAD.WIDE.U32 R16, R17, UR8, R4 ;  /* 0x0000000811101c25 */ /* 0x001fc8000f8e0004 */
[----:B------:R-:W-:Y:S02]  /*0900*/  @P1 IMAD.IADD R17, R17, 0x1, R15 ;  /* 0x0000000111111824 */ /* 0x000fe400078e020f */
[----:B-1----:R-:W-:-:S04]  /*0910*/  @!P1 IMAD.WIDE.U32 R8, R4, R13, R8 ;  /* 0x0000000d04089225 */ /* 0x002fc800078e0008 */
[----:B------:R-:W-:Y:S02]  /*0920*/  @!P1 IMAD.MOV.U32 R16, RZ, RZ, R8 ;  /* 0x000000ffff109224 */ /* 0x000fe400078e0008 */
[----:B------:R-:W-:Y:S01]  /*0930*/  @!P1 IMAD.MOV.U32 R17, RZ, RZ, R9 ;  /* 0x000000ffff119224 */ /* 0x000fe200078e0009 */
[----:B------:R-:W-:Y:S06]  /*0940*/  @!P2 BRA `(.L_x_5) ;  /* 0x00000000000ca947 */ /* 0x000fec0003800000 */
[----:B------:R-:W-:Y:S01]  /*0950*/  UCGABAR_WAIT ;  /* 0x0000000000007dc7 */ /* 0x000fe20008000000 */
[----:B------:R-:W-:Y:S01]  /*0960*/  CCTL.IVALL ;  /* 0x00000000ff00798f */ /* 0x000fe20002000000 */
[----:B------:R-:W-:Y:S05]  /*0970*/  BRA `(.L_x_6) ;  /* 0x0000000000047947 */ /* 0x000fea0003800000 */
.L_x_5:
[----:B------:R-:W-:Y:S06]  /*0980*/  BAR.SYNC.DEFER_BLOCKING 0x0 ;  /* 0x0000000000007b1d */ /* 0x000fec0000010000 */
.L_x_6:
[----:B------:R-:W-:Y:S05]  /*0990*/  @!P3 BRA `(.L_x_7) ;  /* 0x0000005c0098b947 */ /* 0x000fea0003800000 */
[----:B------:R-:W-:-:S13]  /*09a0*/  ISETP.GT.U32.AND P0, PT, R10, 0x1, PT ;  /* 0x000000010a00780c */ /* 0x000fda0003f04070 */
[----:B------:R-:W-:Y:S05]  /*09b0*/  @P0 EXIT ;  /* 0x000000000000094d */ /* 0x000fea0003800000 */
[----:B------:R-:W-:Y:S01]  /*09c0*/  ULDC.64 UR4, c[0x0][0x650] ;  /* 0x0001940000047ab9 */ /* 0x000fe20000000a00 */
[----:B------:R-:W-:Y:S01]  /*09d0*/  PRMT R0, RZ, 0x7610, R0 ;  /* 0x00007610ff007816 */ /* 0x000fe20000000000 */
[----:B------:R-:W-:Y:S01]  /*09e0*/  IMAD.MOV.U32 R103, RZ, RZ, -0x1 ;  /* 0xffffffffff677424 */ /* 0x000fe200078e00ff */
[----:B------:R-:W-:Y:S01]  /*09f0*/  ISETP.GE.U32.AND P0, PT, R16, UR4, PT ;  /* 0x0000000410007c0c */ /* 0x000fe2000bf06070 */
[----:B------:R-:W-:Y:S02]  /*0a00*/  IMAD.MOV.U32 R100, RZ, RZ, -0x1 ;  /* 0xffffffffff647424 */ /* 0x000fe400078e00ff */
[----:B------:R-:W-:Y:S01]  /*0a10*/  IMAD.MOV.U32 R101, RZ, RZ, -0x1 ;  /* 0xffffffffff657424 */ /* 0x000fe200078e00ff */
[----:B------:R-:W-:-:S13]  /*0a20*/  ISETP.GE.U32.AND.EX P0, PT, R17, UR5, PT, P0 ;  /* 0x0000000511007c0c */ /* 0x000fda000bf06100 */
[----:B------:R-:W-:Y:S05]  /*0a30*/  @P0 BRA `(.L_x_8) ;  /* 0x0000000400280947 */ /* 0x000fea0003800000 */
[----:B------:R-:W0:Y:S01]  /*0a40*/  LDC.64 R24, c[0x0][0x628] ;  /* 0x00018a00ff187b82 */ /* 0x000e220000000a00 */
[----:B------:R-:W-:Y:S02]  /*0a50*/  IMAD.MOV.U32 R8, RZ, RZ, R16 ;  /* 0x000000ffff087224 */ /* 0x000fe400078e0010 */
[----:B------:R-:W-:-:S05]  /*0a60*/  IMAD.MOV.U32 R9, RZ, RZ, R17 ;  /* 0x000000ffff097224 */ /* 0x000fca00078e0011 */
[----:B------:R-:W1:Y:S08]  /*0a70*/  LDC R0, c[0x0][0x630] ;  /* 0x00018c00ff007b82 */ /* 0x000e700000000800 */
[----:B------:R-:W2:Y:S01]  /*0a80*/  LDC.64 R26, c[0x0][0x620] ;  /* 0x00018800ff1a7b82 */ /* 0x000ea20000000a00 */
[----:B0-----:R-:W-:-:S04]  /*0a90*/  ISETP.NE.U32.AND P0, PT, R24, RZ, PT ;  /* 0x000000ff1800720c */ /* 0x001fc80003f05070 */
[----:B------:R-:W-:-:S13]  /*0aa0*/  ISETP.NE.AND.EX P0, PT, R25, RZ, PT, P0 ;  /* 0x000000ff1900720c */ /* 0x000fda0003f05300 */
[----:B-12---:R-:W-:Y:S05]  /*0ab0*/  @!P0 BRA `(.L_x_9) ;  /* 0x0000000000288947 */ /* 0x006fea0003800000 */
[----:B------:R-:W0:Y:S02]  /*0ac0*/  LDC R15, c[0x0][0x634] ;  /* 0x00018d00ff0f7b82 */ /* 0x000e240000000800 */
[----:B0-----:R-:W-:-:S05]  /*0ad0*/  IADD3 R15, P0, R16, R15, RZ ;  /* 0x0000000f100f7210 */ /* 0x001fca0007f1e0ff */
[----:B------:R-:W-:-:S04]  /*0ae0*/  IMAD.X R21, RZ, RZ, R17, P0 ;  /* 0x000000ffff157224 */ /* 0x000fc800000e0611 */
[----:B------:R-:W-:-:S04]  /*0af0*/  IMAD.WIDE.U32 R8, R21, R24, RZ ;  /* 0x0000001815087225 */ /* 0x000fc800078e00ff */
[----:B------:R-:W-:-:S04]  /*0b00*/  IMAD.WIDE.U32 R12, P0, R15, R25, R8 ;  /* 0x000000190f0c7225 */ /* 0x000fc80007800008 */
[----:B------:R-:W-:-:S04]  /*0b10*/  IMAD.WIDE.U32 R8, R15, R24, RZ ;  /* 0x000000180f087225 */ /* 0x000fc800078e00ff */
[----:B------:R-:W-:Y:S01]  /*0b20*/  IMAD.X R15, RZ, RZ, RZ, P0 ;  /* 0x000000ffff0f7224 */ /* 0x000fe200000e06ff */
[----:B------:R-:W-:Y:S01]  /*0b30*/  IADD3 RZ, P0, R9, R12, RZ ;  /* 0x0000000c09ff7210 */ /* 0x000fe20007f1e0ff */
[----:B------:R-:W-:-:S04]  /*0b40*/  IMAD.MOV.U32 R14, RZ, RZ, R13 ;  /* 0x000000ffff0e7224 */ /* 0x000fc800078e000d */
[----:B------:R-:W-:-:S08]  /*0b50*/  IMAD.WIDE.U32.X R8, R21, R25, R14, P0 ;  /* 0x0000001915087225 */ /* 0x000fd000000e040e */
.L_x_9:
[----:B------:R-:W0:Y:S01]  /*0b60*/  LDC.64 R28, c[0x0][0x640] ;  /* 0x00019000ff1c7b82 */ /* 0x000e220000000a00 */
[--C-:B------:R-:W-:Y:S01]  /*0b70*/  SHF.R.U64 R101, R8, R0, R9.reuse ;  /* 0x0000000008657219 */ /* 0x100fe20000001209 */
[----:B------:R-:W-:Y:S01]  /*0b80*/  IMAD R20, R7, R20, R4 ;  /* 0x0000001407147224 */ /* 0x000fe200078e0204 */
[----:B------:R-:W-:Y:S02]  /*0b90*/  SHF.R.U32.HI R0, RZ, R0, R9 ;  /* 0x00000000ff007219 */ /* 0x000fe40000011609 */
[----:B------:R-:W-:-:S03]  /*0ba0*/  IADD3 R5, P0, RZ, -R101, RZ ;  /* 0x80000065ff057210 */ /* 0x000fc60007f1e0ff */
[----:B------:R-:W1:Y:S02]  /*0bb0*/  LDC R12, c[0x0][0x618] ;  /* 0x00018600ff0c7b82 */ /* 0x000e640000000800 */
[----:B------:R-:W-:-:S04]  /*0bc0*/  IMAD.X R9, RZ, RZ, ~R0, P0 ;  /* 0x000000ffff097224 */ /* 0x000fc800000e0e00 */
[-C--:B------:R-:W-:Y:S02]  /*0bd0*/  IMAD R0, R9, R26.reuse, RZ ;  /* 0x0000001a09007224 */ /* 0x080fe400078e02ff */
[----:B------:R-:W2:Y:S01]  /*0be0*/  LDC R14, c[0x0][0x608] ;  /* 0x00018200ff0e7b82 */ /* 0x000ea20000000800 */
[----:B------:R-:W-:-:S04]  /*0bf0*/  IMAD.WIDE.U32 R8, R5, R26, R16 ;  /* 0x0000001a05087225 */ /* 0x000fc800078e0010 */
[----:B------:R-:W-:Y:S02]  /*0c00*/  IMAD R5, R5, R27, R0 ;  /* 0x0000001b05057224 */ /* 0x000fe400078e0200 */
[----:B------:R-:W-:Y:S01]  /*0c10*/  IMAD.MOV.U32 R27, RZ, RZ, 0x1 ;  /* 0x00000001ff1b7424 */ /* 0x000fe200078e00ff */
[----:B------:R-:W3:Y:S01]  /*0c20*/  LDC R24, c[0x0][0x658] ;  /* 0x00019600ff187b82 */ /* 0x000ee20000000800 */
[----:B------:R-:W-:Y:S01]  /*0c30*/  IMAD.IADD R5, R9, 0x1, R5 ;  /* 0x0000000109057824 */ /* 0x000fe200078e0205 */
[----:B0-----:R-:W-:Y:S01]  /*0c40*/  ISETP.NE.U32.AND P0, PT, R28, RZ, PT ;  /* 0x000000ff1c00720c */ /* 0x001fe20003f05070 */
[----:B------:R-:W-:-:S03]  /*0c50*/  IMAD.MOV.U32 R9, RZ, RZ, -0x1 ;  /* 0xffffffffff097424 */ /* 0x000fc600078e00ff */
[----:B------:R-:W-:Y:S02]  /*0c60*/  ISETP.NE.AND.EX P0, PT, R29, RZ, PT, P0 ;  /* 0x000000ff1d00720c */ /* 0x000fe40003f05300 */
[----:B------:R-:W0:Y:S01]  /*0c70*/  LDC R21, c[0x0][0x600] ;  /* 0x00018000ff157b82 */ /* 0x000e220000000800 */
[-CC-:B-1----:R-:W-:Y:S02]  /*0c80*/  SHF.R.U64 R10, R8, R12.reuse, R5.reuse ;  /* 0x0000000c080a7219 */ /* 0x182fe40000001205 */
[----:B------:R-:W-:-:S05]  /*0c90*/  SHF.R.U32.HI R5, RZ, R12, R5 ;  /* 0x0000000cff057219 */ /* 0x000fca0000011605 */
[----:B------:R-:W1:Y:S01]  /*0ca0*/  LDC R23, c[0x0][0x648] ;  /* 0x00019200ff177b82 */ /* 0x000e620000000800 */
[-CC-:B--2---:R-:W-:Y:S02]  /*0cb0*/  SHF.R.U64 R30, R10, R14.reuse, R5.reuse ;  /* 0x0000000e0a1e7219 */ /* 0x184fe40000001205 */
[----:B------:R-:W-:-:S05]  /*0cc0*/  SHF.R.U32.HI R5, RZ, R14, R5 ;  /* 0x0000000eff057219 */ /* 0x000fca0000011605 */
[----:B------:R-:W2:Y:S01]  /*0cd0*/  LDC R25, c[0x0][0x638] ;  /* 0x00018e00ff197b82 */ /* 0x000ea20000000800 */
[-CC-:B---3--:R-:W-:Y:S02]  /*0ce0*/  SHF.R.U64 R14, R30, R24.reuse, R5.reuse ;  /* 0x000000181e0e7219 */ /* 0x188fe40000001205 */
[-C--:B------:R-:W-:Y:S02]  /*0cf0*/  SHF.L.U32 R0, R9, R24.reuse, RZ ;  /* 0x0000001809007219 */ /* 0x080fe400000006ff */
[----:B------:R-:W-:Y:S01]  /*0d00*/  SHF.R.U32.HI R5, RZ, R24, R5 ;  /* 0x00000018ff057219 */ /* 0x000fe20000011605 */
[----:B------:R-:W-:Y:S01]  /*0d10*/  IMAD.MOV.U32 R4, RZ, RZ, R14 ;  /* 0x000000ffff047224 */ /* 0x000fe200078e000e */
[----:B------:R-:W-:Y:S01]  /*0d20*/  LOP3.LUT R7, RZ, R0, RZ, 0x33, !PT ;  /* 0x00000000ff077212 */ /* 0x000fe200078e33ff */
[----:B------:R-:W3:Y:S01]  /*0d30*/  LDC R26, c[0x0][0x610] ;  /* 0x00018400ff1a7b82 */ /* 0x000ee20000000800 */
[----:B------:R-:W-:Y:S05]  /*0d40*/  @!P0 BRA `(.L_x_10) ;  /* 0x0000000000288947 */ /* 0x000fea0003800000 */
[----:B------:R-:W4:Y:S02]  /*0d50*/  LDC R13, c[0x0][0x64c] ;  /* 0x00019300ff0d7b82 */ /* 0x000f240000000800 */
[----:B----4-:R-:W-:-:S05]  /*0d60*/  IADD3 R13, P0, R14, R13, RZ ;  /* 0x0000000d0e0d7210 */ /* 0x010fca0007f1e0ff */
        /* <DEDUP_REMOVED lines=8> */
.L_x_10:
[----:B-1----:R-:W-:Y:S01]  /*0df0*/  SHF.R.U64 R4, R4, R23, R5 ;  /* 0x0000001704047219 */ /* 0x002fe20000001205 */
[----:B0-----:R-:W-:Y:S01]  /*0e00*/  VIADD R5, R21, 0xffffffff ;  /* 0xffffffff15057836 */ /* 0x001fe20000000000 */
[----:B------:R-:W-:Y:S02]  /*0e10*/  SHF.L.U32 R0, R27, R24, RZ ;  /* 0x000000181b007219 */ /* 0x000fe400000006ff */
[----:B------:R-:W-:Y:S01]  /*0e20*/  LOP3.LUT R7, R30, R7, RZ, 0xc0, !PT ;  /* 0x000000071e077212 */ /* 0x000fe200078ec0ff */
[----:B------:R-:W-:Y:S01]  /*0e30*/  IMAD.MOV R8, RZ, RZ, -R4 ;  /* 0x000000ffff087224 */ /* 0x000fe200078e0a04 */
[----:B------:R-:W-:Y:S02]  /*0e40*/  SEL R3, R3, R20, !P1 ;  /* 0x0000001403037207 */ /* 0x000fe40004800000 */
[----:B------:R-:W-:Y:S01]  /*0e50*/  LOP3.LUT R5, R10, R5, RZ, 0xc0, !PT ;  /* 0x000000050a057212 */ /* 0x000fe200078ec0ff */
[----:B------:R-:W-:Y:S02]  /*0e60*/  IMAD R4, R0, R4, R7 ;  /* 0x0000000400047224 */ /* 0x000fe400078e0207 */
[----:B--2---:R-:W-:-:S02]  /*0e70*/  IMAD R0, R8, R25, R14 ;  /* 0x0000001908007224 */ /* 0x004fc400078e020e */
[----:B---3--:R-:W-:Y:S02]  /*0e80*/  IMAD R3, R4, R26, R3 ;  /* 0x0000001a04037224 */ /* 0x008fe400078e0203 */
[----:B------:R-:W-:Y:S02]  /*0e90*/  IMAD.MOV.U32 R7, RZ, RZ, 0x1 ;  /* 0x00000001ff077424 */ /* 0x000fe400078e00ff */
[----:B------:R-:W-:-:S03]  /*0ea0*/  IMAD R4, R0, R21, R5 ;  /* 0x0000001500047224 */ /* 0x000fc600078e0205 */
[----:B------:R-:W-:Y:S02]  /*0eb0*/  PRMT R0, R7, 0x7610, R0 ;  /* 0x0000761007007816 */ /* 0x000fe40000000000 */
[----:B------:R-:W-:Y:S02]  /*0ec0*/  SEL R100, R4, R3, !P1 ;  /* 0x0000000304647207 */ /* 0x000fe40004800000 */
[----:B------:R-:W-:-:S07]  /*0ed0*/  SEL R103, R3, R4, !P1 ;  /* 0x0000000403677207 */ /* 0x000fce0004800000 */
.L_x_8:
[----:B------:R-:W-:-:S08]  /*0ee0*/  NOP ;  /* 0x0000000000007918 */ /* 0x000fd00000000000 */
[----:B------:R-:W0:Y:S02]  /*0ef0*/  USETMAXREG.TRY_ALLOC.CTAPOOL UP0, 0xe8 ;  /* 0x000000e8000079c8 */ /* 0x000e240008000600 */
[----:B0-----:R-:W-:-:S13]  /*0f00*/  PLOP3.LUT P0, PT, PT, PT, UP0, 0x80, 0x0 ;  /* 0x000000000000781c */ /* 0x001fda0003f0f008 */
[----:B------:R-:W-:Y:S05]  /*0f10*/  @!P0 BRA `(.L_x_8) ;  /* 0xfffffffc00f08947 */ /* 0x000fea000383ffff */
[----:B------:R-:W-:Y:S01]  /*0f20*/  ULDC.64 UR4, c[0x0][0x598] ;  /* 0x0001660000047ab9 */ /* 0x000fe20000000a00 */
[----:B------:R-:W-:Y:S01]  /*0f30*/  ULDC.64 UR38, c[0x0][0x208] ;  /* 0x0000820000267ab9 */ /* 0x000fe20000000a00 */
[----:B------:R-:W-:-:S04]  /*0f40*/  ISETP.NE.U32.AND P0, PT, RZ, UR4, PT ;  /* 0x00000004ff007c0c */ /* 0x000fc8000bf05070 */
[----:B------:R-:W-:-:S13]  /*0f50*/  ISETP.NE.AND.EX P0, PT, RZ, UR5, PT, P0 ;  /* 0x00000005ff007c0c */ /* 0x000fda000bf05300 */
[----:B------:R-:W-:Y:S05]  /*0f60*/  @!P0 BRA `(.L_x_11) ;  /* 0x00000000001c8947 */ /* 0x000fea0003800000 */
[----:B------:R-:W0:Y:S02]  /*0f70*/  LDC.64 R4, c[0x0][0x598] ;  /* 0x00016600ff047b82 */ /* 0x000e240000000a00 */
[----:B0-----:R-:W2:Y:S02]  /*0f80*/  LDG.E.64 R4, desc[UR38][R4.64] ;  /* 0x0000002604047981 */ /* 0x001ea4000c1e1b00 */
[----:B--2---:R-:W-:-:S04]  /*0f90*/  ISETP.NE.U32.AND P0, PT, R4, RZ, PT ;  /* 0x000000ff0400720c */ /* 0x004fc80003f05070 */
[----:B------:R-:W-:-:S13]  /*0fa0*/  ISETP.NE.AND.EX P0, PT, R5, RZ, PT, P0 ;  /* 0x000000ff0500720c */ /* 0x000fda0003f05300 */
[----:B------:R-:W-:Y:S05]  /*0fb0*/  @!P0 BRA `(.L_x_11) ;  /* 0x0000000000088947 */ /* 0x000fea0003800000 */
[----:B------:R0:W5:Y:S01]  /*0fc0*/  LD.E R23, desc[UR38][R4.64] ;  /* 0x0000002604177980 */ /* 0x000162000c101900 */
[----:B------:R-:W-:Y:S05]  /*0fd0*/  BRA `(.L_x_12) ;  /* 0x0000000000247947 */ /* 0x000fea0003800000 */
.L_x_11:
[----:B------:R-:W-:Y:S02]  /*0fe0*/  ULDC.64 UR4, c[0x0][0x588] ;  /* 0x0001620000047ab9 */ /* 0x000fe40000000a00 */
[----:B------:R-:W-:-:S04]  /*0ff0*/  ISETP.NE.U32.AND P0, PT, RZ, UR4, PT ;  /* 0x00000004ff007c0c */ /* 0x000fc8000bf05070 */
[----:B------:R-:W-:-:S13]  /*1000*/  ISETP.NE.AND.EX P0, PT, RZ, UR5, PT, P0 ;  /* 0x00000005ff007c0c */ /* 0x000fda000bf05300 */
[----:B------:R-:W-:Y:S05]  /*1010*/  @!P0 BRA `(.L_x_13) ;  /* 0x00000000000c8947 */ /* 0x000fea0003800000 */
[----:B------:R-:W0:Y:S02]  /*1020*/  LDC.64 R4, c[0x0][0x588] ;  /* 0x00016200ff047b82 */ /* 0x000e240000000a00 */
[----:B0-----:R1:W5:Y:S01]  /*1030*/  LDG.E R23, desc[UR38][R4.64] ;  /* 0x0000002604177981 */ /* 0x001362000c1e1900 */
[----:B------:R-:W-:Y:S05]  /*1040*/  BRA `(.L_x_12) ;  /* 0x0000000000087947 */ /* 0x000fea0003800000 */
.L_x_13:
[----:B------:R-:W-:Y:S02]  /*1050*/  ULDC UR4, c[0x0][0x580] ;  /* 0x0001600000047ab9 */ /* 0x000fe40000000800 */
[----:B------:R-:W-:-:S07]  /*1060*/  IMAD.U32 R23, RZ, RZ, UR4 ;  /* 0x00000004ff177e24 */ /* 0x000fce000f8e00ff */
.L_x_12:
[----:B------:R-:W-:Y:S02]  /*1070*/  ULDC.64 UR4, c[0x0][0x5a0] ;  /* 0x0001680000047ab9 */ /* 0x000fe40000000a00 */
[----:B------:R-:W-:-:S04]  /*1080*/  ISETP.NE.U32.AND P0, PT, RZ, UR4, PT ;  /* 0x00000004ff007c0c */ /* 0x000fc8000bf05070 */
[----:B------:R-:W-:-:S13]  /*1090*/  ISETP.NE.AND.EX P0, PT, RZ, UR5, PT, P0 ;  /* 0x00000005ff007c0c */ /* 0x000fda000bf05300 */
[----:B------:R-:W-:Y:S05]  /*10a0*/  @!P0 BRA `(.L_x_14) ;  /* 0x00000000001c8947 */ /* 0x000fea0003800000 */
[----:B01----:R-:W0:Y:S02]  /*10b0*/  LDC.64 R4, c[0x0][0x5a0] ;  /* 0x00016800ff047b82 */ /* 0x003e240000000a00 */
[----:B0-----:R-:W2:Y:S02]  /*10c0*/  LDG.E.64 R4, desc[UR38][R4.64] ;  /* 0x0000002604047981 */ /* 0x001ea4000c1e1b00 */
[----:B--2---:R-:W-:-:S04]  /*10d0*/  ISETP.NE.U32.AND P0, PT, R4, RZ, PT ;  /* 0x000000ff0400720c */ /* 0x004fc80003f05070 */
[----:B------:R-:W-:-:S13]  /*10e0*/  ISETP.NE.AND.EX P0, PT, R5, RZ, PT, P0 ;  /* 0x000000ff0500720c */ /* 0x000fda0003f05300 */
[----:B------:R-:W-:Y:S05]  /*10f0*/  @!P0 BRA `(.L_x_14) ;  /* 0x0000000000088947 */ /* 0x000fea0003800000 */
[----:B------:R0:W5:Y:S01]  /*1100*/  LD.E R90, desc[UR38][R4.64] ;  /* 0x00000026045a7980 */ /* 0x000162000c101900 */
[----:B------:R-:W-:Y:S05]  /*1110*/  BRA `(.L_x_15) ;  /* 0x0000000000247947 */ /* 0x000fea0003800000 */
.L_x_14:
[----:B------:R-:W-:Y:S02]  /*1120*/  ULDC.64 UR4, c[0x0][0x590] ;  /* 0x0001640000047ab9 */ /* 0x000fe40000000a00 */
[----:B------:R-:W-:-:S04]  /*1130*/  ISETP.NE.U32.AND P0, PT, RZ, UR4, PT ;  /* 0x00000004ff007c0c */ /* 0x000fc8000bf05070 */
[----:B------:R-:W-:-:S13]  /*1140*/  ISETP.NE.AND.EX P0, PT, RZ, UR5, PT, P0 ;  /* 0x00000005ff007c0c */ /* 0x000fda000bf05300 */
[----:B------:R-:W-:Y:S05]  /*1150*/  @!P0 BRA `(.L_x_16) ;  /* 0x00000000000c8947 */ /* 0x000fea0003800000 */
[----:B------:R-:W2:Y:S02]  /*1160*/  LDC.64 R90, c[0x0][0x590] ;  /* 0x00016400ff5a7b82 */ /* 0x000ea40000000a00 */
[----:B--2---:R2:W5:Y:S01]  /*1170*/  LDG.E R90, desc[UR38][R90.64] ;  /* 0x000000265a5a7981 */ /* 0x004562000c1e1900 */
[----:B------:R-:W-:Y:S05]  /*1180*/  BRA `(.L_x_15) ;  /* 0x0000000000087947 */ /* 0x000fea0003800000 */
.L_x_16:
[----:B------:R-:W-:Y:S02]  /*1190*/  ULDC UR4, c[0x0][0x584] ;  /* 0x0001610000047ab9 */ /* 0x000fe40000000800 */
[----:B------:R-:W-:-:S07]  /*11a0*/  IMAD.U32 R90, RZ, RZ, UR4 ;  /* 0x00000004ff5a7e24 */ /* 0x000fce000f8e00ff */
.L_x_15:
[----:B------:R-:W-:-:S13]  /*11b0*/  LOP3.LUT P0, RZ, R0, 0xff, RZ, 0xc0, !PT ;  /* 0x000000ff00ff7812 */ /* 0x000fda000780c0ff */
[----:B------:R-:W-:Y:S05]  /*11c0*/  @!P0 EXIT ;  /* 0x000000000000894d */ /* 0x000fea0003800000 */
[----:B------:R-:W3:Y:S01]  /*11d0*/  LDC R93, c[0x0][0x658] ;  /* 0x00019600ff5d7b82 */ /* 0x000ee20000000800 */
[----:B------:R-:W-:Y:S01]  /*11e0*/  ULDC.64 UR6, c[0x0][0x288] ;  /* 0x0000a20000067ab9 */ /* 0x000fe20000000a00 */
[----:B------:R-:W-:Y:S01]  /*11f0*/  LOP3.LUT R6, R6, 0x1, RZ, 0xc0, !PT ;  /* 0x0000000106067812 */ /* 0x000fe200078ec0ff */
[----:B------:R-:W-:Y:S01]  /*1200*/  UIADD3 UR4, UR7, 0x3f, URZ ;  /* 0x0000003f07047890 */ /* 0x000fe2000fffe03f */
[----:B------:R-:W-:Y:S01]  /*1210*/  SHF.R.U32.HI R0, RZ, 0x2, R95 ;  /* 0x00000002ff007819 */ /* 0x000fe2000001165f */
[----:B------:R-:W-:Y:S01]  /*1220*/  IMAD.U32 R3, RZ, RZ, UR6 ;  /* 0x00000006ff037e24 */ /* 0x000fe2000f8e00ff */
[----:B------:R-:W-:Y:S01]  /*1230*/  SHF.R.U32.HI R11, RZ, 0x1, R11 ;  /* 0x00000001ff0b7819 */ /* 0x000fe2000001160b */
[----:B------:R-:W-:Y:S01]  /*1240*/  USHF.R.S32.HI UR5, URZ, 0x1f, UR4 ;  /* 0x0000001f3f057899 */ /* 0x000fe20008011404 */
[----:B01----:R-:W0:Y:S01]  /*1250*/  LDC.64 R4, c[0x0][0x5c8] ;  /* 0x00017200ff047b82 */ /* 0x003e220000000a00 */
[----:B------:R-:W-:Y:S01]  /*1260*/  LOP3.LUT R94, R95, 0x3, RZ, 0xc0, !PT ;  /* 0x000000035f5e7812 */ /* 0x000fe200078ec0ff */
[----:B------:R-:W-:Y:S01]  /*1270*/  IMAD.SHL.U32 R7, R6, 0x40, RZ ;  /* 0x0000004006077824 */ /* 0x000fe200078e00ff */
[----:B------:R-:W-:Y:S01]  /*1280*/  LOP3.LUT R0, R0, 0x7, RZ, 0xc0, !PT ;  /* 0x0000000700007812 */ /* 0x000fe200078ec0ff */
[----:B------:R-:W-:Y:S01]  /*1290*/  ULEA.HI UR5, UR5, UR4, URZ, 0x6 ;  /* 0x0000000405057291 */ /* 0x000fe2000f8f303f */
[----:B------:R-:W-:Y:S01]  /*12a0*/  LOP3.LUT R11, R11, 0x30, RZ, 0xc0, !PT ;  /* 0x000000300b0b7812 */ /* 0x000fe200078ec0ff */
[----:B------:R-:W-:Y:S01]  /*12b0*/  IMAD R94, R94, -0x2, R3 ;  /* 0xfffffffe5e5e7824 */ /* 0x000fe200078e0203 */
[--C-:B------:R-:W-:Y:S01]  /*12c0*/  LOP3.LUT R88, R7, 0x40, R0.reuse, 0xe2, !PT ;  /* 0x0000004007587812 */ /* 0x100fe200078ee200 */
[----:B------:R-:W1:Y:S01]  /*12d0*/  LDC R97, c[0x0][0x600] ;  /* 0x00018000ff617b82 */ /* 0x000e620000000800 */
[----:B------:R-:W-:Y:S01]  /*12e0*/  IADD3 R3, RZ, -R11, -R0 ;  /* 0x8000000bff037210 */ /* 0x000fe20007ffe800 */
[----:B------:R-:W-:Y:S01]  /*12f0*/  IMAD.MOV.U32 R0, RZ, RZ, -0x1 ;  /* 0xffffffffff007424 */ /* 0x000fe200078e00ff */
[----:B------:R-:W-:Y:S01]  /*1300*/  USHF.R.S32.HI UR43, URZ, 0x6, UR5 ;  /* 0x000000063f2b7899 */ /* 0x000fe20008011405 */
[----:B------:R-:W-:Y:S01]  /*1310*/  IMAD.MOV.U32 R8, RZ, RZ, 0x1 ;  /* 0x00000001ff087424 */ /* 0x000fe200078e00ff */
[C---:B------:R-:W-:Y:S01]  /*1320*/  LOP3.LUT R96, R95.reuse, 0x80, RZ, 0xc0, !PT ;  /* 0x000000805f607812 */ /* 0x040fe200078ec0ff */
[----:B------:R-:W-:Y:S01]  /*1330*/  IMAD R3, R6, -0x40, R3 ;  /* 0xffffffc006037824 */ /* 0x000fe200078e0203 */
[----:B------:R-:W-:Y:S01]  /*1340*/  UISETP.LT.AND UP0, UPT, UR43, 0x1, UPT ;  /* 0x000000012b00788c */ /* 0x000fe2000bf01270 */
[----:B---3--:R-:W-:Y:S01]  /*1350*/  SHF.L.U32 R0, R0, R93, RZ ;  /* 0x0000005d00007219 */ /* 0x008fe200000006ff */
[----:B------:R-:W-:Y:S01]  /*1360*/  ULDC UR4, c[0x0][0x284] ;  /* 0x0000a10000047ab9 */ /* 0x000fe20000000800 */
[----:B------:R-:W-:Y:S01]  /*1370*/  LOP3.LUT R88, R88, R11, RZ, 0xfc, !PT ;  /* 0x0000000b58587212 */ /* 0x000fe200078efcff */
[----:B------:R-:W-:Y:S01]  /*1380*/  USEL UR44, UR43, 0x1, UP0 ;  /* 0x000000012b2c7887 */ /* 0x000fe20008000000 */
[----:B------:R-:W-:Y:S01]  /*1390*/  SHF.L.U32 R93, R8, R93, RZ ;  /* 0x0000005d085d7219 */ /* 0x000fe200000006ff */
[----:B------:R-:W-:Y:S01]  /*13a0*/  IMAD.SHL.U32 R95, R95, 0x2, RZ ;  /* 0x000000025f5f7824 */ /* 0x000fe200078e00ff */
[----:B------:R-:W-:Y:S01]  /*13b0*/  LOP3.LUT R102, R18, 0x1, RZ, 0xfc, !PT ;  /* 0x0000000112667812 */ /* 0x000fe200078efcff */
[----:B------:R-:W-:Y:S01]  /*13c0*/  VIADD R99, R3, UR4 ;  /* 0x0000000403637c36 */ /* 0x000fe20008000000 */
[C---:B0-----:R-:W-:Y:S01]  /*13d0*/  SHF.L.U64.HI R92, R4.reuse, 0x3, R5 ;  /* 0x00000003045c7819 */ /* 0x041fe20000010205 */
[----:B--2---:R-:W-:Y:S01]  /*13e0*/  IMAD.SHL.U32 R91, R4, 0x8, RZ ;  /* 0x00000008045b7824 */ /* 0x004fe200078e00ff */
[----:B------:R-:W-:Y:S01]  /*13f0*/  SHF.R.U32.HI R96, RZ, 0x7, R96 ;  /* 0x00000007ff607819 */ /* 0x000fe20000011660 */
[----:B------:R-:W-:Y:S01]  /*1400*/  IMAD.MOV.U32 R89, RZ, RZ, RZ ;  /* 0x000000ffff597224 */ /* 0x000fe200078e00ff */
[----:B------:R-:W-:Y:S01]  /*1410*/  LOP3.LUT R98, RZ, R0, RZ, 0x33, !PT ;  /* 0x00000000ff627212 */ /* 0x000fe200078e33ff */
[----:B------:R-:W-:Y:S01]  /*1420*/  UIADD3 UR44, UR43, -UR44, URZ ;  /* 0x8000002c2b2c7290 */ /* 0x000fe2000fffe03f */
[----:B------:R-:W-:Y:S01]  /*1430*/  UMOV UR40, URZ ;  /* 0x0000003f00287c82 */ /* 0x000fe20008000000 */
[----:B-1----:R-:W-:Y:S01]  /*1440*/  VIADD R97, R97, 0xffffffff ;  /* 0xffffffff61617836 */ /* 0x002fe20000000000 */
[----:B------:R-:W-:-:S09]  /*1450*/  UMOV UR41, URZ ;  /* 0x0000003f00297c82 */ /* 0x000fd20008000000 */
.L_x_162:
[----:B0-----:R-:W0:Y:S01]  /*1460*/  SHFL.IDX PT, R0, R96, RZ, 0x1f ;  /* 0x00001fff60007589 */ /* 0x001e2200000e0000 */
[----:B-1----:R-:W1:Y:S01]  /*1470*/  S2UR UR7, SR_CgaCtaId ;  /* 0x00000000000779c3 */ /* 0x002e620000008800 */
[----:B------:R-:W-:Y:S01]  /*1480*/  UMOV UR6, 0x400 ;  /* 0x0000040000067882 */ /* 0x000fe20000000000 */
[----:B0-----:R-:W-:Y:S01]  /*1490*/  R2UR UR4, R0 ;  /* 0x00000000000472ca */ /* 0x001fe200000e0000 */
[----:B-1----:R-:W-:-:S12]  /*14a0*/  ULEA UR6, UR7, UR6, 0x18 ;  /* 0x0000000607067291 */ /* 0x002fd8000f8ec03f */
[----:B------:R-:W-:-:S04]  /*14b0*/  ULEA.HI UR5, UR4, UR4, URZ, 0x1 ;  /* 0x0000000404057291 */ /* 0x000fc8000f8f083f */
[----:B------:R-:W-:-:S04]  /*14c0*/  ULOP3.LUT UR5, UR5, 0x7fffe, URZ, 0xc0, !UPT ;  /* 0x0007fffe05057892 */ /* 0x000fc8000f8ec03f */
[----:B------:R-:W-:-:S03]  /*14d0*/  UIADD3 UR5, UR4, -UR5, URZ ;  /* 0x8000000504057290 */ /* 0x000fc6000fffe03f */
[----:B------:R-:W-:Y:S01]  /*14e0*/  ULDC UR4, c[0x0][0x28c] ;  /* 0x0000a30000047ab9 */ /* 0x000fe20000000800 */
[----:B------:R-:W-:Y:S01]  /*14f0*/  ULEA UR5, UR5, UR6, 0xd ;  /* 0x0000000605057291 */ /* 0x000fe2000f8e683f */
[----:B------:R-:W-:-:S03]  /*1500*/  ISETP.LT.AND P0, PT, RZ, UR4, PT ;  /* 0x00000004ff007c0c */ /* 0x000fc6000bf01270 */
[----:B------:R-:W-:-:S04]  /*1510*/  UIADD3 UR5, UR5, 0x100, URZ ;  /* 0x0000010005057890 */ /* 0x000fc8000fffe03f */
[----:B------:R-:W-:-:S04]  /*1520*/  USHF.R.U32.HI UR5, URZ, 0x4, UR5 ;  /* 0x000000043f057899 */ /* 0x000fc80008011605 */
[----:B------:R-:W-:-:S04]  /*1530*/  ULOP3.LUT UR5, UR5, 0x3fff, URZ, 0xc0, !UPT ;  /* 0x00003fff05057892 */ /* 0x000fc8000f8ec03f */
[----:B------:R-:W-:Y:S01]  /*1540*/  ULOP3.LUT UR45, UR5, 0x10000, URZ, 0xfc, !UPT ;  /* 0x00010000052d7892 */ /* 0x000fe2000f8efc3f */
[----:B--2345:R-:W-:Y:S11]  /*1550*/  @P0 BRA `(.L_x_17) ;  /* 0x0000000000400947 */ /* 0x03cff60003800000 */
[----:B------:R-:W-:Y:S01]  /*1560*/  MOV R0, 0x0 ;  /* 0x0000000000007802 */ /* 0x000fe20000000f00 */
[----:B------:R-:W-:Y:S01]  /*1570*/  ULDC.64 UR4, c[0x4][0x68] ;  /* 0x01001a0000047ab9 */ /* 0x000fe20000000a00 */
[----:B------:R-:W-:Y:S01]  /*1580*/  ULDC.64 UR6, c[0x4][0x8] ;  /* 0x0100020000067ab9 */ /* 0x000fe20000000a00 */
[----:B------:R-:W-:Y:S01]  /*1590*/  IMAD.U32 R4, RZ, RZ, UR4 ;  /* 0x00000004ff047e24 */ /* 0x000fe2000f8e00ff */
[----:B------:R0:W1:Y:S01]  /*15a0*/  LDC.64 R14, c[0x4][R0] ;  /* 0x01000000000e7b82 */ /* 0x0000620000000a00 */
[----:B------:R-:W-:Y:S01]  /*15b0*/  IMAD.U32 R5, RZ, RZ, UR5 ;  /* 0x00000005ff057e24 */ /* 0x000fe2000f8e00ff */
[----:B------:R-:W-:Y:S01]  /*15c0*/  ULDC.64 UR4, c[0x4][0x70] ;  /* 0x01001c0000047ab9 */ /* 0x000fe20000000a00 */
[----:B------:R-:W-:Y:S02]  /*15d0*/  IMAD.U32 R10, RZ, RZ, UR6 ;  /* 0x00000006ff0a7e24 */ /* 0x000fe4000f8e00ff */
[----:B------:R-:W-:Y:S02]  /*15e0*/  IMAD.U32 R6, RZ, RZ, UR4 ;  /* 0x00000004ff067e24 */ /* 0x000fe4000f8e00ff */
[----:B------:R-:W-:-:S02]  /*15f0*/  IMAD.U32 R7, RZ, RZ, UR5 ;  /* 0x00000005ff077e24 */ /* 0x000fc4000f8e00ff */
[----:B------:R-:W-:Y:S02]  /*1600*/  IMAD.U32 R11, RZ, RZ, UR7 ;  /* 0x00000007ff0b7e24 */ /* 0x000fe4000f8e00ff */
[----:B------:R-:W-:Y:S02]  /*1610*/  IMAD.MOV.U32 R8, RZ, RZ, 0x1e1 ;  /* 0x000001e1ff087424 */ /* 0x000fe400078e00ff */
[----:B------:R-:W-:Y:S02]  /*1620*/  IMAD.MOV.U32 R12, RZ, RZ, 0x1 ;  /* 0x00000001ff0c7424 */ /* 0x000fe400078e00ff */
[----:B0-----:R-:W-:-:S07]  /*1630*/  IMAD.MOV.U32 R13, RZ, RZ, RZ ;  /* 0x000000ffff0d7224 */ /* 0x001fce00078e00ff */
[----:B------:R-:W-:-:S07]  /*1640*/  LEPC R20, `(.L_x_17) ;  /* 0x000000001014794e */ /* 0x000fce0000000000 */
[----:B-1---5:R-:W-:Y:S05]  /*1650*/  CALL.ABS.NOINC R14 ;  /* 0x000000000e007343 */ /* 0x022fea0003c00000 */
.L_x_17:
[----:B------:R-:W-:-:S13]  /*1660*/  ISETP.NE.AND P0, PT, R102, 0x3, PT ;  /* 0x000000036600780c */ /* 0x000fda0003f05270 */
[----:B------:R-:W-:Y:S05]  /*1670*/  @!P0 BRA `(.L_x_18) ;  /* 0x0000000000048947 */ /* 0x000fea0003800000 */
[----:B------:R-:W-:Y:S01]  /*1680*/  BPT.TRAP 0x1 ;  /* 0x000000040000795c */ /* 0x000fe20000300000 */
.L_x_18:
[----:B------:R-:W0:Y:S01]  /*1690*/  S2UR UR5, SR_CgaCtaId ;  /* 0x00000000000579c3 */ /* 0x000e220000008800 */
[----:B------:R-:W-:Y:S01]  /*16a0*/  UMOV UR4, 0x400 ;  /* 0x0000040000047882 */ /* 0x000fe20000000000 */
[----:B------:R-:W-:Y:S02]  /*16b0*/  IMAD.U32 R0, RZ, RZ, UR40 ;  /* 0x00000028ff007e24 */ /* 0x000fe4000f8e00ff */
[----:B------:R-:W-:-:S03]  /*16c0*/  IMAD.U32 R3, RZ, RZ, UR41 ;  /* 0x00000029ff037e24 */ /* 0x000fc6000f8e00ff */
[----:B------:R-:W-:Y:S01]  /*16d0*/  SHF.L.U32 R0, R0, 0x1f, RZ ;  /* 0x0000001f00007819 */ /* 0x000fe200000006ff */
[----:B0-----:R-:W-:-:S06]  /*16e0*/  ULEA UR4, UR5, UR4, 0x18 ;  /* 0x0000000405047291 */ /* 0x001fcc000f8ec03f */
[----:B------:R-:W-:-:S04]  /*16f0*/  IMAD.U32 R6, RZ, RZ, UR4 ;  /* 0x00000004ff067e24 */ /* 0x000fc8000f8e00ff */
[----:B------:R-:W-:-:S04]  /*1700*/  IMAD R3, R3, 0x8, R6 ;  /* 0x0000000803037824 */ /* 0x000fc800078e0206 */
[----:B------:R0:W1:Y:S01]  /*1710*/  SYNCS.PHASECHK.TRANS64.TRYWAIT P1, [R3+URZ], R0 ;  /* 0x00000000030075a7 */ /* 0x000062000802017f */
[----:B------:R-:W-:Y:S05]  /*1720*/  @!P0 BRA `(.L_x_19) ;  /* 0x0000000000048947 */ /* 0x000fea0003800000 */
[----:B------:R-:W-:Y:S01]  /*1730*/  BPT.TRAP 0x1 ;  /* 0x000000040000795c */ /* 0x000fe20000300000 */
.L_x_19:
[----:B------:R-:W-:-:S05]  /*1740*/  IMAD.U32 R4, RZ, RZ, UR44 ;  /* 0x0000002cff047e24 */ /* 0x000fca000f8e00ff */
[----:B------:R-:W-:Y:S01]  /*1750*/  ISETP.GE.AND P2, PT, R4, 0x1, PT ;  /* 0x000000010400780c */ /* 0x000fe20003f46270 */
[----:B-1----:R-:W-:-:S12]  /*1760*/  @P1 BRA `(.L_x_20) ;  /* 0x0000000000081947 */ /* 0x002fd80003800000 */
[----:B------:R-:W1:Y:S02]  /*1770*/  SYNCS.PHASECHK.TRANS64.TRYWAIT P1, [R3+URZ], R0 ;  /* 0x00000000030075a7 */ /* 0x000e64000802017f */
[----:B-1----:R-:W-:Y:S05]  /*1780*/  @!P1 BRA `(.L_x_21) ;  /* 0x0000006400a09947 */ /* 0x002fea0003800000 */
.L_x_20:
[----:B------:R-:W-:Y:S05]  /*1790*/  WARPSYNC.ALL ;  /* 0x0000000000007948 */ /* 0x000fea0003800000 */
[----:B------:R-:W-:Y:S01]  /*17a0*/  R2UR UR4, R6 ;  /* 0x00000000060472ca */ /* 0x000fe200000e0000 */
[----:B------:R-:W-:Y:S01]  /*17b0*/  ULEA UR5, UR41, UR45, 0xa ;  /* 0x0000002d29057291 */ /* 0x000fe2000f8e503f */
[----:B------:R-:W-:Y:S01]  /*17c0*/  WARPGROUP.ARRIVE ;  /* 0x00000000000079c5 */ /* 0x000fe20000000000 */
[----:B------:R-:W-:Y:S01]  /*17d0*/  UMOV UR9, 0x40000040 ;  /* 0x4000004000097882 */ /* 0x000fe20000000000 */
[----:B------:R-:W-:-:S04]  /*17e0*/  UMOV UR11, 0x40000040 ;  /* 0x40000040000b7882 */ /* 0x000fc80000000000 */
[----:B------:R-:W-:-:S05]  /*17f0*/  UMOV UR8, UR5 ;  /* 0x0000000500087c82 */ /* 0x000fca0008000000 */
[----:B------:R-:W-:-:S04]  /*1800*/  UIADD3 UR4, UR4, 0x8100, URZ ;  /* 0x0000810004047890 */ /* 0x000fc8000fffe03f */
[----:B------:R-:W-:-:S04]  /*1810*/  USHF.R.U32.HI UR4, URZ, 0x4, UR4 ;  /* 0x000000043f047899 */ /* 0x000fc80008011604 */
[----:B------:R-:W-:-:S04]  /*1820*/  ULOP3.LUT UR4, UR4, 0x3fff, URZ, 0xc0, !UPT ;  /* 0x00003fff04047892 */ /* 0x000fc8000f8ec03f */
[----:B------:R-:W-:-:S04]  /*1830*/  ULOP3.LUT UR4, UR4, 0x2000000, URZ, 0xfc, !UPT ;  /* 0x0200000004047892 */ /* 0x000fc8000f8efc3f */
[----:B------:R-:W-:-:S07]  /*1840*/  ULEA UR6, UR41, UR4, 0xa ;  /* 0x0000000429067291 */ /* 0x000fce000f8e503f */
[----:B------:R-:W-:Y:S02]  /*1850*/  UMOV UR10, UR6 ;  /* 0x00000006000a7c82 */ /* 0x000fe40008000000 */
[----:B------:R-:W-:Y:S01]  /*1860*/  HGMMA.64x128x16.F32 R24, gdesc[UR8].tnspB, RZ, !UPT, gsb0 ;  /* 0x41e00000081879f0 */ /* 0x000fe2000c0008ff */
[----:B------:R-:W-:Y:S02]  /*1870*/  UIADD3 UR8, UR5, 0x2, URZ ;  /* 0x0000000205087890 */ /* 0x000fe4000fffe03f */
[----:B------:R-:W-:Y:S01]  /*1880*/  UIADD3 UR10, UR6, 0x80, URZ ;  /* 0x00000080060a7890 */ /* 0x000fe2000fffe03f */
[----:B------:R-:W-:Y:S01]  /*1890*/  UMOV UR9, 0x40000040 ;  /* 0x4000004000097882 */ /* 0x000fe20000000000 */
[----:B------:R-:W-:Y:S01]  /*18a0*/  UMOV UR11, 0x40000040 ;  /* 0x40000040000b7882 */ /* 0x000fe20000000000 */
[----:B------:R-:W-:Y:S02]  /*18b0*/  WARPGROUP.DEPBAR.LE gsb0, 0x0 ;  /* 0x00008000000079c5 */ /* 0x000fe40000010000 */
[----:B------:R-:W-:-:S06]  /*18c0*/  WARPGROUP.ARRIVE ;  /* 0x00000000000079c5 */ /* 0x000fcc0000000000 */
[----:B------:R-:W-:Y:S01]  /*18d0*/  HGMMA.64x128x16.F32 R24, gdesc[UR8].tnspB, R24, gsb0 ;  /* 0x41e00000081879f0 */ /* 0x000fe20008000818 */
        /* <DEDUP_REMOVED lines=13> */
[----:B------:R-:W-:Y:S03]  /*19b0*/  HGMMA.64x128x16.F32 R24, gdesc[UR8].tnspB, R24, gsb0 ;  /* 0x41e00000081879f0 */ /* 0x000fe60008000818 */
[----:B------:R-:W-:Y:S02]  /*19c0*/  WARPGROUP.DEPBAR.LE gsb0, 0x0 ;  /* 0x00008000000079c5 */ /* 0x000fe40000010000 */
[----:B------:R-:W-:Y:S05]  /*19d0*/  @!P2 BRA `(.L_x_22) ;  /* 0x000000040028a947 */ /* 0x000fea0003800000 */
[----:B------:R-:W-:Y:S01]  /*19e0*/  UIADD3 UR5, UR41, 0x1, URZ ;  /* 0x0000000129057890 */ /* 0x000fe2000fffe03f */
[----:B01----:R-:W-:Y:S02]  /*19f0*/  IMAD.U32 R0, RZ, RZ, UR44 ;  /* 0x0000002cff007e24 */ /* 0x003fe4000f8e00ff */
[----:B------:R-:W-:Y:S01]  /*1a00*/  IMAD.U32 R3, RZ, RZ, UR41 ;  /* 0x00000029ff037e24 */ /* 0x000fe2000f8e00ff */
[----:B------:R-:W-:-:S04]  /*1a10*/  UISETP.NE.AND UP0, UPT, UR5, 0x2, UPT ;  /* 0x000000020500788c */ /* 0x000fc8000bf05270 */
[----:B------:R-:W-:Y:S02]  /*1a20*/  USEL UR6, URZ, 0x1, UP0 ;  /* 0x000000013f067887 */ /* 0x000fe40008000000 */
[----:B------:R-:W-:Y:S02]  /*1a30*/  USEL UR5, UR5, URZ, UP0 ;  /* 0x0000003f05057287 */ /* 0x000fe40008000000 */
[----:B------:R-:W-:-:S06]  /*1a40*/  ULOP3.LUT UR6, UR40, UR6, URZ, 0x3c, !UPT ;  /* 0x0000000628067292 */ /* 0x000fcc000f8e3c3f */
[----:B------:R-:W-:-:S07]  /*1a50*/  IMAD.U32 R7, RZ, RZ, UR6 ;  /* 0x00000006ff077e24 */ /* 0x000fce000f8e00ff */
.L_x_29:
[----:B------:R-:W-:Y:S05]  /*1a60*/  @!P0 BRA `(.L_x_23) ;  /* 0x0000000000048947 */ /* 0x000fea0003800000 */
[----:B------:R-:W-:Y:S01]  /*1a70*/  BPT.TRAP 0x1 ;  /* 0x000000040000795c */ /* 0x000fe20000300000 */
.L_x_23:
[----:B------:R-:W0:Y:S01]  /*1a80*/  S2UR UR7, SR_CgaCtaId ;  /* 0x00000000000779c3 */ /* 0x000e220000008800 */
[----:B------:R-:W-:Y:S01]  /*1a90*/  UMOV UR6, 0x400 ;  /* 0x0000040000067882 */ /* 0x000fe20000000000 */
[----:B------:R-:W-:Y:S01]  /*1aa0*/  IMAD.U32 R5, RZ, RZ, UR5 ;  /* 0x00000005ff057e24 */ /* 0x000fe2000f8e00ff */
[----:B------:R-:W-:Y:S01]  /*1ab0*/  SHF.L.U32 R4, R7, 0x1f, RZ ;  /* 0x0000001f07047819 */ /* 0x000fe200000006ff */
[----:B0-----:R-:W-:-:S06]  /*1ac0*/  ULEA UR6, UR7, UR6, 0x18 ;  /* 0x0000000607067291 */ /* 0x001fcc000f8ec03f */
[----:B------:R-:W-:-:S04]  /*1ad0*/  IMAD.U32 R6, RZ, RZ, UR6 ;  /* 0x00000006ff067e24 */ /* 0x000fc8000f8e00ff */
[----:B------:R-:W-:-:S04]  /*1ae0*/  IMAD R5, R5, 0x8, R6 ;  /* 0x0000000805057824 */ /* 0x000fc800078e0206 */
[----:B------:R0:W1:Y:S01]  /*1af0*/  SYNCS.PHASECHK.TRANS64.TRYWAIT P1, [R5+URZ], R4 ;  /* 0x00000004050075a7 */ /* 0x000062000802017f */
[----:B------:R-:W-:Y:S05]  /*1b00*/  @!P0 BRA `(.L_x_24) ;  /* 0x0000000000048947 */ /* 0x000fea0003800000 */
[----:B------:R-:W-:Y:S01]  /*1b10*/  BPT.TRAP 0x1 ;  /* 0x000000040000795c */ /* 0x000fe20000300000 */
.L_x_24:
[----:B-1----:R-:W-:Y:S05]  /*1b20*/  @P1 BRA `(.L_x_25) ;  /* 0x0000000000081947 */ /* 0x002fea0003800000 */
[----:B------:R-:W1:Y:S02]  /*1b30*/  SYNCS.PHASECHK.TRANS64.TRYWAIT P1, [R5+URZ], R4 ;  /* 0x00000004050075a7 */ /* 0x000e64000802017f */
[----:B-1----:R-:W-:Y:S05]  /*1b40*/  @!P1 BRA `(.L_x_26) ;  /* 0x0000006000c49947 */ /* 0x002fea0003800000 */
.L_x_25:
[----:B------:R-:W-:Y:S01]  /*1b50*/  ULEA UR6, UR5, UR45, 0xa ;  /* 0x0000002d05067291 */ /* 0x000fe2000f8e503f */
[----:B------:R-:W-:Y:S01]  /*1b60*/  WARPGROUP.ARRIVE ;  /* 0x00000000000079c5 */ /* 0x000fe20000000000 */
[----:B------:R-:W-:Y:S01]  /*1b70*/  ULEA UR7, UR5, UR4, 0xa ;  /* 0x0000000405077291 */ /* 0x000fe2000f8e503f */
[----:B------:R-:W-:Y:S01]  /*1b80*/  UMOV UR9, 0x40000040 ;  /* 0x4000004000097882 */ /* 0x000fe20000000000 */
[----:B------:R-:W-:-:S03]  /*1b90*/  UMOV UR11, 0x40000040 ;  /* 0x40000040000b7882 */ /* 0x000fc60000000000 */
[----:B------:R-:W-:Y:S02]  /*1ba0*/  UMOV UR8, UR6 ;  /* 0x0000000600087c82 */ /* 0x000fe40008000000 */
[----:B------:R-:W-:Y:S02]  /*1bb0*/  UMOV UR10, UR7 ;  /* 0x00000007000a7c82 */ /* 0x000fe40008000000 */
[----:B------:R-:W-:Y:S01]  /*1bc0*/  HGMMA.64x128x16.F32 R24, gdesc[UR8].tnspB, R24, gsb0 ;  /* 0x41e00000081879f0 */ /* 0x000fe20008000818 */
[----:B------:R-:W-:Y:S02]  /*1bd0*/  UIADD3 UR8, UR6, 0x2, URZ ;  /* 0x0000000206087890 */ /* 0x000fe4000fffe03f */
[----:B------:R-:W-:Y:S01]  /*1be0*/  UIADD3 UR10, UR7, 0x80, URZ ;  /* 0x00000080070a7890 */ /* 0x000fe2000fffe03f */
[----:B------:R-:W-:Y:S01]  /*1bf0*/  UMOV UR9, 0x40000040 ;  /* 0x4000004000097882 */ /* 0x000fe20000000000 */
[----:B------:R-:W-:Y:S01]  /*1c00*/  UMOV UR11, 0x40000040 ;  /* 0x40000040000b7882 */ /* 0x000fe20000000000 */
[----:B------:R-:W-:-:S02]  /*1c10*/  WARPGROUP.DEPBAR.LE gsb0, 0x0 ;  /* 0x00008000000079c5 */ /* 0x000fc40000010000 */
        /* <DEDUP_REMOVED lines=18> */
[----:B------:R-:W-:Y:S01]  /*1d40*/  BPT.TRAP 0x1 ;  /* 0x000000040000795c */ /* 0x000fe20000300000 */
.L_x_27:
[----:B------:R-:W-:-:S13]  /*1d50*/  ISETP.NE.AND P1, PT, R22, RZ, PT ;  /* 0x000000ff1600720c */ /* 0x000fda0003f25270 */
[----:B01----:R-:W-:-:S04]  /*1d60*/  @P1 IMAD R4, R3, 0x8, R6 ;  /* 0x0000000803041824 */ /* 0x003fc800078e0206 */
[----:B------:R-:W-:-:S05]  /*1d70*/  @P1 VIADD R4, R4, 0x10 ;  /* 0x0000001004041836 */ /* 0x000fca0000000000 */
[----:B------:R-:W-:-:S04]  /*1d80*/  @P1 PRMT R4, R19, 0x654, R4 ;  /* 0x0000065413041816 */ /* 0x000fc80000000004 */
[----:B------:R0:W-:Y:S01]  /*1d90*/  @P1 SYNCS.ARRIVE.TRANS64.RED.A1T0 RZ, [R4+URZ], RZ ;  /* 0x000000ff04ff19a7 */ /* 0x0001e2000810043f */
[----:B------:R-:W-:-:S13]  /*1da0*/  ISETP.GT.U32.AND P1, PT, R18, 0x1, PT ;  /* 0x000000011200780c */ /* 0x000fda0003f24070 */
[----:B0-----:R-:W-:Y:S05]  /*1db0*/  @P1 BRA `(.L_x_28) ;  /* 0x0000000000041947 */ /* 0x001fea0003800000 */
[----:B------:R-:W-:Y:S01]  /*1dc0*/  BPT.TRAP 0x1 ;  /* 0x000000040000795c */ /* 0x000fe20000300000 */
.L_x_28:
[----:B------:R-:W-:Y:S01]  /*1dd0*/  UIADD3 UR5, UR5, 0x1, URZ ;  /* 0x0000000105057890 */ /* 0x000fe2000fffe03f */
[C---:B------:R-:W-:Y:S01]  /*1de0*/  ISETP.GT.AND P2, PT, R0.reuse, 0x1, PT ;  /* 0x000000010000780c */ /* 0x040fe20003f44270 */
[----:B------:R-:W-:Y:S02]  /*1df0*/  VIADD R3, R3, 0x1 ;  /* 0x0000000103037836 */ /* 0x000fe40000000000 */
[----:B------:R-:W-:Y:S01]  /*1e00*/  UISETP.NE.AND UP0, UPT, UR5, 0x2, UPT ;  /* 0x000000020500788c */ /* 0x000fe2000bf05270 */
[----:B------:R-:W-:Y:S02]  /*1e10*/  VIADD R0, R0, 0xffffffff ;  /* 0xffffffff00007836 */ /* 0x000fe40000000000 */
[C---:B------:R-:W-:Y:S01]  /*1e20*/  ISETP.NE.AND P1, PT, R3.reuse, 0x2, PT ;  /* 0x000000020300780c */ /* 0x040fe20003f25270 */
[----:B------:R-:W-:Y:S02]  /*1e30*/  USEL UR6, URZ, 0x1, UP0 ;  /* 0x000000013f067887 */ /* 0x000fe40008000000 */
[----:B------:R-:W-:Y:S01]  /*1e40*/  USEL UR5, UR5, URZ, UP0 ;  /* 0x0000003f05057287 */ /* 0x000fe20008000000 */
[----:B------:R-:W-:-:S03]  /*1e50*/  SEL R3, R3, RZ, P1 ;  /* 0x000000ff03037207 */ /* 0x000fc60000800000 */
[----:B------:R-:W-:Y:S01]  /*1e60*/  LOP3.LUT R7, R7, UR6, RZ, 0x3c, !PT ;  /* 0x0000000607077c12 */ /* 0x000fe2000f8e3cff */
[----:B------:R-:W-:Y:S07]  /*1e70*/  @P2 BRA `(.L_x_29) ;  /* 0xfffffff800f82947 */ /* 0x000fee000383ffff */
.L_x_22:
[----:B01----:R-:W0:Y:S02]  /*1e80*/  LDC R0, c[0x0][0x28c] ;  /* 0x0000a300ff007b82 */ /* 0x003e240000000800 */
[----:B0-----:R-:W-:-:S13]  /*1e90*/  ISETP.GE.AND P1, PT, R0, 0x1, PT ;  /* 0x000000010000780c */ /* 0x001fda0003f26270 */
[----:B------:R-:W-:Y:S05]  /*1ea0*/  @!P1 BRA `(.L_x_30) ;  /* 0x0000000000389947 */ /* 0x000fea0003800000 */
[----:B------:R-:W-:Y:S05]  /*1eb0*/  @!P0 BRA `(.L_x_31) ;  /* 0x0000000000048947 */ /* 0x000fea0003800000 */
[----:B------:R-:W-:Y:S01]  /*1ec0*/  BPT.TRAP 0x1 ;  /* 0x000000040000795c */ /* 0x000fe20000300000 */
.L_x_31:
[----:B------:R-:W-:-:S13]  /*1ed0*/  ISETP.NE.AND P0, PT, R22, RZ, PT ;  /* 0x000000ff1600720c */ /* 0x000fda0003f05270 */
[----:B------:R-:W-:-:S05]  /*1ee0*/  VOTEU.ANY UP0, P0 ;  /* 0x00000000003f7886 */ /* 0x000fca0000000100 */
[----:B------:R-:W-:-:S06]  /*1ef0*/  @UP0 UIADD3 UR4, UR44, UR41, URZ ;  /* 0x000000292c040290 */ /* 0x000fcc000fffe03f */
[----:B------:R-:W-:-:S04]  /*1f00*/  IMAD.U32 R0, RZ, RZ, UR4 ;  /* 0x00000004ff007e24 */ /* 0x000fc8000f8e00ff */
[----:B------:R-:W-:-:S05]  /*1f10*/  @P0 IMAD.SHL.U32 R0, R0, 0x8, RZ ;  /* 0x0000000800000824 */ /* 0x000fca00078e00ff */
[----:B------:R-:W-:-:S04]  /*1f20*/  @P0 LOP3.LUT R0, R0, 0x8, RZ, 0xc0, !PT ;  /* 0x0000000800000812 */ /* 0x000fc800078ec0ff */
[----:B------:R-:W-:-:S04]  /*1f30*/  @P0 IADD3 R0, R6, 0x10, R0 ;  /* 0x0000001006000810 */ /* 0x000fc80007ffe000 */
[----:B------:R-:W-:-:S04]  /*1f40*/  @P0 PRMT R0, R19, 0x654, R0 ;  /* 0x0000065413000816 */ /* 0x000fc80000000000 */
[----:B------:R0:W-:Y:S01]  /*1f50*/  @P0 SYNCS.ARRIVE.TRANS64.RED.A1T0 RZ, [R0+URZ], RZ ;  /* 0x000000ff00ff09a7 */ /* 0x0001e2000810043f */
[----:B------:R-:W-:-:S13]  /*1f60*/  ISETP.GT.U32.AND P0, PT, R18, 0x1, PT ;  /* 0x000000011200780c */ /* 0x000fda0003f04070 */
[----:B0-----:R-:W-:Y:S05]  /*1f70*/  @P0 BRA `(.L_x_30) ;  /* 0x0000000000040947 */ /* 0x001fea0003800000 */
[----:B------:R-:W-:Y:S01]  /*1f80*/  BPT.TRAP 0x1 ;  /* 0x000000040000795c */ /* 0x000fe20000300000 */
.L_x_30:
[----:B------:R-:W-:Y:S01]  /*1f90*/  IMAD.SHL.U32 R100, R100, 0x80, RZ ;  /* 0x0000008064647824 */ /* 0x000fe200078e00ff */
[----:B------:R-:W-:Y:S01]  /*1fa0*/  ULDC UR6, c[0x0][0x288] ;  /* 0x0000a20000067ab9 */ /* 0x000fe20000000800 */
[----:B------:R-:W-:Y:S01]  /*1fb0*/  SHF.R.S32.HI R11, RZ, 0x1f, R101 ;  /* 0x0000001fff0b7819 */ /* 0x000fe20000011465 */
[C---:B------:R-:W-:Y:S01]  /*1fc0*/  IMAD.SHL.U32 R6, R103.reuse, 0x80, RZ ;  /* 0x0000008067067824 */ /* 0x040fe200078e00ff */
[----:B------:R-:W-:Y:S01]  /*1fd0*/  ULDC.64 UR4, c[0x0][0x5d0] ;  /* 0x0001740000047ab9 */ /* 0x000fe20000000a00 */
[C---:B------:R-:W-:Y:S01]  /*1fe0*/  LOP3.LUT R8, R100.reuse, 0x6, R95, 0xf8, !PT ;  /* 0x0000000664087812 */ /* 0x040fe200078ef85f */
[----:B------:R-:W-:Y:S01]  /*1ff0*/  IMAD.WIDE R104, R103, 0x80, R88 ;  /* 0x0000008067687825 */ /* 0x000fe200078e0258 */
[----:B------:R-:W-:Y:S01]  /*2000*/  ISETP.GE.AND P0, PT, R100, UR6, PT ;  /* 0x0000000664007c0c */ /* 0x000fe2000bf06270 */
[----:B------:R-:W-:Y:S01]  /*2010*/  ULDC UR6, c[0x0][0x284] ;  /* 0x0000a10000067ab9 */ /* 0x000fe20000000800 */
[----:B------:R-:W-:Y:S01]  /*2020*/  SHF.R.S32.HI R9, RZ, 0x1f, R8 ;  /* 0x0000001fff097819 */ /* 0x000fe20000011408 */
[----:B------:R-:W-:Y:S01]  /*2030*/  IMAD R0, R11, UR4, RZ ;  /* 0x000000040b007c24 */ /* 0x000fe2000f8e02ff */
[----:B------:R-:W-:-:S03]  /*2040*/  ISETP.GE.OR P0, PT, R6, UR6, P0 ;  /* 0x0000000606007c0c */ /* 0x000fc60008706670 */
[C---:B------:R-:W-:Y:S02]  /*2050*/  IMAD R3, R101.reuse, UR5, R0 ;  /* 0x0000000565037c24 */ /* 0x040fe4000f8e0200 */
[----:B------:R-:W-:Y:S01]  /*2060*/  IMAD.WIDE.U32 R4, R101, UR4, R8 ;  /* 0x0000000465047c25 */ /* 0x000fe2000f8e0008 */
[----:B------:R-:W-:-:S03]  /*2070*/  ULDC.64 UR4, c[0x0][0x5c8] ;  /* 0x0001720000047ab9 */ /* 0x000fc60000000a00 */
[----:B------:R-:W-:Y:S02]  /*2080*/  IMAD R7, R105, UR4, RZ ;  /* 0x0000000469077c24 */ /* 0x000fe4000f8e02ff */
[----:B------:R-:W-:Y:S02]  /*2090*/  IMAD.IADD R5, R5, 0x1, R3 ;  /* 0x0000000105057824 */ /* 0x000fe400078e0203 */
[C---:B------:R-:W-:Y:S02]  /*20a0*/  IMAD R7, R104.reuse, UR5, R7 ;  /* 0x0000000568077c24 */ /* 0x040fe4000f8e0207 */
[----:B------:R-:W-:-:S04]  /*20b0*/  IMAD.WIDE.U32 R106, R104, UR4, R4 ;  /* 0x00000004686a7c25 */ /* 0x000fc8000f8e0004 */
[----:B------:R-:W-:Y:S01]  /*20c0*/  IMAD.MOV.U32 R0, RZ, RZ, -0x1 ;  /* 0xffffffffff007424 */ /* 0x000fe200078e00ff */
[----:B------:R-:W-:Y:S06]  /*20d0*/  @P0 BRA `(.L_x_32) ;  /* 0x00000040001c0947 */ /* 0x000fec0003800000 */
[----:B-----5:R-:W-:Y:S01]  /*20e0*/  FSETP.NEU.AND P0, PT, R90, RZ, PT ;  /* 0x000000ff5a00720b */ /* 0x020fe20003f0d000 */
[----:B------:R-:W-:Y:S01]  /*20f0*/  IMAD.IADD R4, R94, 0x1, -R100 ;  /* 0x000000015e047824 */ /* 0x000fe200078e0a64 */
[----:B------:R-:W-:Y:S01]  /*2100*/  BSSY B0, `(.L_x_32) ;  /* 0x0000404000007945 */ /* 0x000fe20003800000 */
[----:B------:R-:W-:Y:S02]  /*2110*/  IMAD.IADD R3, R99, 0x1, -R6 ;  /* 0x0000000163037824 */ /* 0x000fe400078e0a06 */
[----:B------:R-:W-:Y:S01]  /*2120*/  IMAD.IADD R103, R107, 0x1, R7 ;  /* 0x000000016b677824 */ /* 0x000fe200078e0207 */
[----:B------:R-:W-:-:S04]  /*2130*/  ISETP.GT.AND P2, PT, R4, RZ, PT ;  /* 0x000000ff0400720c */ /* 0x000fc80003f44270 */
[----:B------:R-:W-:-:S03]  /*2140*/  ISETP.GT.AND P1, PT, R3, RZ, P2 ;  /* 0x000000ff0300720c */ /* 0x000fc60001724270 */
[----:B------:R-:W-:Y:S10]  /*2150*/  @!P0 BRA `(.L_x_33) ;  /* 0x0000002c00288947 */ /* 0x000ff40003800000 */
[----:B------:R-:W0:Y:S01]  /*2160*/  LDC.64 R110, c[0x0][0x5b8] ;  /* 0x00016e00ff6e7b82 */ /* 0x000e220000000a00 */
[----:B------:R-:W-:-:S07]  /*2170*/  ULDC.64 UR4, c[0x0][0x5c0] ;  /* 0x0001700000047ab9 */ /* 0x000fce0000000a00 */
[----:B------:R-:W1:Y:S08]  /*2180*/  LDC.64 R112, c[0x0][0x5b0] ;  /* 0x00016c00ff707b82 */ /* 0x000e700000000a00 */
[----:B------:R-:W2:Y:S01]  /*2190*/  LDC.64 R114, c[0x0][0x5a8] ;  /* 0x00016a00ff727b82 */ /* 0x000ea20000000a00 */
[-C--:B0-----:R-:W-:Y:S02]  /*21a0*/  IMAD R6, R11, R110.reuse, RZ ;  /* 0x0000006e0b067224 */ /* 0x081fe400078e02ff */
[----:B------:R-:W-:-:S04]  /*21b0*/  IMAD.WIDE.U32 R108, R101, R110, R8 ;  /* 0x0000006e656c7225 */ /* 0x000fc800078e0008 */
[----:B------:R-:W-:Y:S02]  /*21c0*/  IMAD R107, R101, R111, R6 ;  /* 0x0000006f656b7224 */ /* 0x000fe400078e0206 */
[-C--:B-1----:R-:W-:Y:S02]  /*21d0*/  IMAD R5, R105, R112.reuse, RZ ;  /* 0x0000007069057224 */ /* 0x082fe400078e02ff */
[----:B------:R-:W-:Y:S02]  /*21e0*/  IMAD.IADD R13, R109, 0x1, R107 ;  /* 0x000000016d0d7824 */ /* 0x000fe400078e026b */
[----:B------:R-:W-:Y:S02]  /*21f0*/  IMAD.MOV.U32 R12, RZ, RZ, R108 ;  /* 0x000000ffff0c7224 */ /* 0x000fe400078e006c */
[C---:B------:R-:W-:Y:S02]  /*2200*/  IMAD R111, R104.reuse, R113, R5 ;  /* 0x00000071686f7224 */ /* 0x040fe400078e0205 */
[----:B------:R-:W-:-:S04]  /*2210*/  IMAD.WIDE.U32 R6, R104, R112, R12 ;  /* 0x0000007068067225 */ /* 0x000fc800078e000c */
[----:B------:R-:W-:Y:S01]  /*2220*/  IMAD.IADD R5, R7, 0x1, R111 ;  /* 0x0000000107057824 */ /* 0x000fe200078e026f */
[----:B--2---:R-:W-:-:S04]  /*2230*/  LEA R14, P0, R6, R114, 0x1 ;  /* 0x00000072060e7211 */ /* 0x004fc800078008ff */
[----:B------:R-:W-:-:S05]  /*2240*/  LEA.HI.X R15, R6, R115, R5, 0x1, P0 ;  /* 0x00000073060f7211 */ /* 0x000fca00000f0c05 */
[----:B------:R0:W2:Y:S01]  /*2250*/  @P1 LDG.E.LTC128B.U16 R5, desc[UR38][R14.64] ;  /* 0x000000260e051981 */ /* 0x0000a2000c1e1520 */
[----:B------:R-:W-:Y:S01]  /*2260*/  LEA R10, P0, R106, UR4, 0x1 ;  /* 0x000000046a0a7c11 */ /* 0x000fe2000f8008ff */
[----:B------:R-:W-:Y:S01]  /*2270*/  IMAD.WIDE.U32 R6, R104, R112, R8 ;  /* 0x0000007068067225 */ /* 0x000fe200078e0008 */
[----:B------:R-:W-:Y:S03]  /*2280*/  BSSY B1, `(.L_x_34) ;  /* 0x0000012000017945 */ /* 0x000fe60003800000 */
[----:B------:R-:W-:Y:S02]  /*2290*/  IMAD.IADD R7, R111, 0x1, R7 ;  /* 0x000000016f077824 */ /* 0x000fe400078e0207 */
[----:B------:R-:W-:Y:S01]  /*22a0*/  IMAD.WIDE.U32 R20, R101, R110, R6 ;  /* 0x0000006e65147225 */ /* 0x000fe200078e0006 */
[----:B0-----:R-:W-:-:S03]  /*22b0*/  SHF.L.U64.HI R15, R112, 0x3, R113 ;  /* 0x00000003700f7819 */ /* 0x001fc60000010271 */
[----:B------:R-:W-:Y:S01]  /*22c0*/  IMAD.IADD R7, R107, 0x1, R21 ;  /* 0x000000016b077824 */ /* 0x000fe200078e0215 */
[----:B------:R-:W-:Y:S01]  /*22d0*/  LEA R6, P4, R20, R114, 0x1 ;  /* 0x0000007214067211 */ /* 0x000fe200078808ff */
[----:B------:R-:W-:-:S03]  /*22e0*/  IMAD.SHL.U32 R14, R112, 0x8, RZ ;  /* 0x00000008700e7824 */ /* 0x000fc600078e00ff */
[----:B------:R-:W-:Y:S01]  /*22f0*/  LEA.HI.X R7, R20, R115, R7, 0x1, P4 ;  /* 0x0000007314077211 */ /* 0x000fe200020f0c07 */
[----:B--2---:R-:W-:-:S05]  /*2300*/  HADD2.F32 R11, -RZ, R5.H0_H0 ;  /* 0x20000005ff0b7230 */ /* 0x004fca0000004100 */
[----:B------:R-:W-:-:S04]  /*2310*/  FMUL R11, R11, R90 ;  /* 0x0000005a0b0b7220 */ /* 0x000fc80000400000 */
[----:B------:R-:W-:Y:S01]  /*2320*/  FFMA R24, R24, R23, R11 ;  /* 0x0000001718187223 */ /* 0x000fe2000000000b */
[----:B------:R-:W-:Y:S02]  /*2330*/  LEA.HI.X R11, R106, UR5, R103, 0x1, P0 ;  /* 0x000000056a0b7c11 */ /* 0x000fe400080f0c67 */
[----:B------:R-:W-:Y:S02]  /*2340*/  ISETP.GT.AND P0, PT, R4, 0x1, PT ;  /* 0x000000010400780c */ /* 0x000fe40003f04270 */
[----:B------:R-:W-:Y:S02]  /*2350*/  F2FP.F16.F32.PACK_AB R24, RZ, R24 ;  /* 0x00000018ff18723e */ /* 0x000fe400000000ff */
[----:B------:R-:W-:-:S03]  /*2360*/  ISETP.GT.AND P3, PT, R3, RZ, P0 ;  /* 0x000000ff0300720c */ /* 0x000fc60000764270 */
[----:B------:R0:W-:Y:S10]  /*2370*/  @P1 STG.E.U16 desc[UR38][R10.64], R24 ;  /* 0x000000180a001986 */ /* 0x0001f4000c101526 */
[----:B------:R-:W-:Y:S05]  /*2380*/  @!P3 BRA `(.L_x_35) ;  /* 0x000000000004b947 */ /* 0x000fea0003800000 */
[----:B------:R1:W5:Y:S02]  /*2390*/  LDG.E.LTC128B.U16 R5, desc[UR38][R6.64+0x2] ;  /* 0x0000022606057981 */ /* 0x000364000c1e1520 */
.L_x_35:
[----:B------:R-:W-:Y:S05]  /*23a0*/  BSYNC B1 ;  /* 0x0000000000017941 */ /* 0x000fea0003800000 */
.L_x_34:
[----:B-----5:R-:W-:Y:S01]  /*23b0*/  HADD2.F32 R103, -RZ, R5.H0_H0 ;  /* 0x20000005ff677230 */ /* 0x020fe20000004100 */
[----:B------:R-:W-:Y:S01]  /*23c0*/  ISETP.GT.AND P2, PT, R3, 0x8, P2 ;  /* 0x000000080300780c */ /* 0x000fe20001744270 */
[----:B------:R-:W-:Y:S01]  /*23d0*/  IMAD.WIDE.U32 R20, R104, R112, R14 ;  /* 0x0000007068147225 */ /* 0x000fe200078e000e */
[----:B0-----:R-:W-:-:S03]  /*23e0*/  PRMT R24, R5, 0x7610, R24 ;  /* 0x0000761005187816 */ /* 0x001fc60000000018 */
[----:B------:R-:W-:Y:S01]  /*23f0*/  FMUL R12, R103, R90 ;  /* 0x0000005a670c7220 */ /* 0x000fe20000400000 */
[----:B------:R-:W-:Y:S01]  /*2400*/  IMAD.IADD R111, R111, 0x1, R21 ;  /* 0x000000016f6f7824 */ /* 0x000fe200078e0215 */
[----:B------:R-:W-:Y:S02]  /*2410*/  IADD3 R108, P1, R108, R20, RZ ;  /* 0x000000146c6c7210 */ /* 0x000fe40007f3e0ff */
[----:B------:R-:W-:-:S03]  /*2420*/  FFMA R12, R25, R23, R12 ;  /* 0x00000017190c7223 */ /* 0x000fc6000000000c */
[----:B------:R-:W-:Y:S01]  /*2430*/  IMAD.X R13, R111, 0x1, R13, P1 ;  /* 0x000000016f0d7824 */ /* 0x000fe200008e060d */
[C---:B------:R-:W-:Y:S02]  /*2440*/  LEA R14, P1, R108.reuse, R114, 0x1 ;  /* 0x000000726c0e7211 */ /* 0x040fe400078208ff */
[----:B------:R-:W-:Y:S02]  /*2450*/  F2FP.F16.F32.PACK_AB R12, RZ, R12 ;  /* 0x0000000cff0c723e */ /* 0x000fe400000000ff */
[----:B------:R-:W-:Y:S02]  /*2460*/  LEA.HI.X R15, R108, R115, R13, 0x1, P1 ;  /* 0x000000736c0f7211 */ /* 0x000fe400008f0c0d */
[----:B------:R-:W-:-:S05]  /*2470*/  PRMT R21, R12, 0x7610, R21 ;  /* 0x000076100c157816 */ /* 0x000fca0000000015 */
[----:B------:R0:W-:Y:S04]  /*2480*/  @P3 STG.E.U16 desc[UR38][R10.64+0x2], R21 ;  /* 0x000002150a003986 */ /* 0x0001e8000c101526 */
[----:B------:R-:W2:Y:S01]  /*2490*/  @P2 LDG.E.LTC128B.U16 R24, desc[UR38][R14.64] ;  /* 0x000000260e182981 */ /* 0x000ea2000c1e1520 */
[----:B------:R-:W-:Y:S01]  /*24a0*/  IADD3 R20, P1, R8, R20, RZ ;  /* 0x0000001408147210 */ /* 0x000fe20007f3e0ff */
[----:B------:R-:W-:Y:S01]  /*24b0*/  BSSY B1, `(.L_x_36) ;  /* 0x0000011000017945 */ /* 0x000fe20003800000 */
[----:B------:R-:W-:Y:S02]  /*24c0*/  SHF.L.U64.HI R13, R91, 0x1, R92 ;  /* 0x000000015b0d7819 */ /* 0x000fe4000001025c */
[----:B------:R-:W-:Y:S01]  /*24d0*/  ISETP.GT.AND P0, PT, R3, 0x8, P0 ;  /* 0x000000080300780c */ /* 0x000fe20000704270 */
[----:B0-----:R-:W-:Y:S01]  /*24e0*/  IMAD.X R21, R9, 0x1, R111, P1 ;  /* 0x0000000109157824 */ /* 0x001fe200008e066f */
[----:B------:R-:W-:Y:S01]  /*24f0*/  LEA R12, P1, R91, R10, 0x1 ;  /* 0x0000000a5b0c7211 */ /* 0x000fe200078208ff */
[----:B------:R-:W-:-:S04]  /*2500*/  IMAD.WIDE.U32 R20, R101, R110, R20 ;  /* 0x0000006e65147225 */ /* 0x000fc800078e0014 */
[----:B------:R-:W-:Y:S01]  /*2510*/  IMAD.X R13, R13, 0x1, R11, P1 ;  /* 0x000000010d0d7824 */ /* 0x000fe200008e060b */
[----:B------:R-:W-:Y:S01]  /*2520*/  LEA R8, P3, R20, R114, 0x1 ;  /* 0x0000007214087211 */ /* 0x000fe200078608ff */
[----:B------:R-:W-:-:S05]  /*2530*/  IMAD.IADD R9, R107, 0x1, R21 ;  /* 0x000000016b097824 */ /* 0x000fca00078e0215 */
[----:B------:R-:W-:Y:S01]  /*2540*/  LEA.HI.X R9, R20, R115, R9, 0x1, P3 ;  /* 0x0000007314097211 */ /* 0x000fe200018f0c09 */
[----:B--2---:R-:W-:-:S05]  /*2550*/  HADD2.F32 R5, -RZ, R24.H0_H0 ;  /* 0x20000018ff057230 */ /* 0x004fca0000004100 */
[----:B------:R-:W-:-:S04]  /*2560*/  FMUL R5, R5, R90 ;  /* 0x0000005a05057220 */ /* 0x000fc80000400000 */
[----:B------:R-:W-:-:S05]  /*2570*/  FFMA R5, R26, R23, R5 ;  /* 0x000000171a057223 */ /* 0x000fca0000000005 */
[----:B------:R-:W-:-:S05]  /*2580*/  F2FP.F16.F32.PACK_AB R5, RZ, R5 ;  /* 0x00000005ff05723e */ /* 0x000fca00000000ff */
[----:B------:R0:W-:Y:S01]  /*2590*/  @P2 STG.E.U16 desc[UR38][R12.64], R5 ;  /* 0x000000050c002986 */ /* 0x0001e2000c101526 */
[----:B------:R-:W-:Y:S05]  /*25a0*/  @!P0 BRA `(.L_x_37) ;  /* 0x0000000000048947 */ /* 0x000fea0003800000 */
[----:B------:R2:W5:Y:S02]  /*25b0*/  LDG.E.LTC128B.U16 R24, desc[UR38][R8.64+0x2] ;  /* 0x0000022608187981 */ /* 0x000564000c1e1520 */
.L_x_37:
[----:B------:R-:W-:Y:S05]  /*25c0*/  BSYNC B1 ;  /* 0x0000000000017941 */ /* 0x000fea0003800000 */
.L_x_36:
[----:B0----5:R-:W-:Y:S01]  /*25d0*/  HADD2.F32 R5, -RZ, R24.H0_H0 ;  /* 0x20000018ff057230 */ /* 0x021fe20000004100 */
[----:B------:R-:W-:Y:S01]  /*25e0*/  ISETP.GT.AND P1, PT, R4, 0x8, PT ;  /* 0x000000080400780c */ /* 0x000fe20003f24270 */
[----:B------:R-:W-:Y:S03]  /*25f0*/  BSSY B1, `(.L_x_38) ;  /* 0x0000008000017945 */ /* 0x000fe60003800000 */
[----:B------:R-:W-:Y:S01]  /*2600*/  FMUL R14, R5, R90 ;  /* 0x0000005a050e7220 */ /* 0x000fe20000400000 */
[----:B------:R-:W-:-:S03]  /*2610*/  ISETP.GT.AND P2, PT, R3, RZ, P1 ;  /* 0x000000ff0300720c */ /* 0x000fc60000f44270 */
[----:B------:R-:W-:-:S05]  /*2620*/  FFMA R14, R27, R23, R14 ;  /* 0x000000171b0e7223 */ /* 0x000fca000000000e */
[----:B------:R-:W-:-:S05]  /*2630*/  F2FP.F16.F32.PACK_AB R14, RZ, R14 ;  /* 0x0000000eff0e723e */ /* 0x000fca00000000ff */
[----:B------:R0:W-:Y:S01]  /*2640*/  @P0 STG.E.U16 desc[UR38][R12.64+0x2], R14 ;  /* 0x0000020e0c000986 */ /* 0x0001e2000c101526 */
[----:B------:R-:W-:Y:S05]  /*2650*/  @!P2 BRA `(.L_x_39) ;  /* 0x000000000004a947 */ /* 0x000fea0003800000 */
[----:B------:R3:W5:Y:S02]  /*2660*/  LDG.E.LTC128B.U16 R24, desc[UR38][R6.64+0x10] ;  /* 0x0000102606187981 */ /* 0x000764000c1e1520 */
.L_x_39:
[----:B------:R-:W-:Y:S05]  /*2670*/  BSYNC B1 ;  /* 0x0000000000017941 */ /* 0x000fea0003800000 */
.L_x_38:
[----:B-----5:R-:W-:Y:S01]  /*2680*/  HADD2.F32 R5, -RZ, R24.H0_H0 ;  /* 0x20000018ff057230 */ /* 0x020fe20000004100 */
        /* <DEDUP_REMOVED lines=9> */
.L_x_41:
[----:B------:R-:W-:Y:S05]  /*2720*/  BSYNC B1 ;  /* 0x0000000000017941 */ /* 0x000fea0003800000 */
.L_x_40:
[----:B----45:R-:W-:Y:S01]  /*2730*/  HADD2.F32 R5, -RZ, R24.H0_H0 ;  /* 0x20000018ff057230 */ /* 0x030fe20000004100 */
[----:B------:R-:W-:Y:S01]  /*2740*/  ISETP.GT.AND P1, PT, R3, 0x8, P1 ;  /* 0x000000080300780c */ /* 0x000fe20000f24270 */
[----:B------:R-:W-:Y:S03]  /*2750*/  BSSY B1, `(.L_x_42) ;  /* 0x0000007000017945 */ /* 0x000fe60003800000 */
[----:B0-----:R-:W-:-:S04]  /*2760*/  FMUL R14, R5, R90 ;  /* 0x0000005a050e7220 */ /* 0x001fc80000400000 */
[----:B------:R-:W-:-:S05]  /*2770*/  FFMA R14, R29, R23, R14 ;  /* 0x000000171d0e7223 */ /* 0x000fca000000000e */
[----:B------:R-:W-:-:S05]  /*2780*/  F2FP.F16.F32.PACK_AB R14, RZ, R14 ;  /* 0x0000000eff0e723e */ /* 0x000fca00000000ff */
[----:B------:R0:W-:Y:S01]  /*2790*/  @P3 STG.E.U16 desc[UR38][R10.64+0x12], R14 ;  /* 0x0000120e0a003986 */ /* 0x0001e2000c101526 */
[----:B------:R-:W-:Y:S05]  /*27a0*/  @!P1 BRA `(.L_x_43) ;  /* 0x0000000000049947 */ /* 0x000fea0003800000 */
[----:B------:R4:W5:Y:S02]  /*27b0*/  LDG.E.LTC128B.U16 R24, desc[UR38][R8.64+0x10] ;  /* 0x0000102608187981 */ /* 0x000964000c1e1520 */
.L_x_43:
[----:B------:R-:W-:Y:S05]  /*27c0*/  BSYNC B1 ;  /* 0x0000000000017941 */ /* 0x000fea0003800000 */
.L_x_42:
[----:B-----5:R-:W-:Y:S01]  /*27d0*/  HADD2.F32 R5, -RZ, R24.H0_H0 ;  /* 0x20000018ff057230 */ /* 0x020fe20000004100 */
[----:B------:R-:W-:Y:S01]  /*27e0*/  ISETP.GT.AND P0, PT, R3, 0x8, P0 ;  /* 0x000000080300780c */ /* 0x000fe20000704270 */
[----:B------:R-:W-:Y:S03]  /*27f0*/  BSSY B1, `(.L_x_44) ;  /* 0x0000007000017945 */ /* 0x000fe60003800000 */
[----:B------:R-:W-:-:S04]  /*2800*/  FMUL R5, R5, R90 ;  /* 0x0000005a05057220 */ /* 0x000fc80000400000 */
[----:B------:R-:W-:-:S05]  /*2810*/  FFMA R5, R30, R23, R5 ;  /* 0x000000171e057223 */ /* 0x000fca0000000005 */
[----:B------:R-:W-:-:S05]  /*2820*/  F2FP.F16.F32.PACK_AB R5, RZ, R5 ;  /* 0x00000005ff05723e */ /* 0x000fca00000000ff */
[----:B------:R0:W-:Y:S01]  /*2830*/  @P1 STG.E.U16 desc[UR38][R12.64+0x10], R5 ;  /* 0x000010050c001986 */ /* 0x0001e2000c101526 */
[----:B------:R-:W-:Y:S05]  /*2840*/  @!P0 BRA `(.L_x_45) ;  /* 0x0000000000048947 */ /* 0x000fea0003800000 */
[----:B------:R0:W5:Y:S02]  /*2850*/  LDG.E.LTC128B.U16 R24, desc[UR38][R8.64+0x12] ;  /* 0x0000122608187981 */ /* 0x000164000c1e1520 */
.L_x_45:
[----:B------:R-:W-:Y:S05]  /*2860*/  BSYNC B1 ;  /* 0x0000000000017941 */ /* 0x000fea0003800000 */
.L_x_44:
        /* <DEDUP_REMOVED lines=10> */
.L_x_47:
[----:B------:R-:W-:Y:S05]  /*2910*/  BSYNC B1 ;  /* 0x0000000000017941 */ /* 0x000fea0003800000 */
.L_x_46:
        /* <DEDUP_REMOVED lines=10> */
.L_x_49:
[----:B------:R-:W-:Y:S05]  /*29c0*/  BSYNC B1 ;  /* 0x0000000000017941 */ /* 0x000fea0003800000 */
.L_x_48:
[----:B0----5:R-:W-:Y:S01]  /*29d0*/  HADD2.F32 R5, -RZ, R24.H0_H0 ;  /* 0x20000018ff057230 */ /* 0x021fe20000004100 */
        /* <DEDUP_REMOVED lines=8> */
.L_x_51:
[----:B------:R-:W-:Y:S05]  /*2a60*/  BSYNC B1 ;  /* 0x0000000000017941 */ /* 0x000fea0003800000 */
.L_x_50:
        /* <DEDUP_REMOVED lines=9> */
.L_x_53:
[----:B------:R-:W-:Y:S05]  /*2b00*/  BSYNC B1 ;  /* 0x0000000000017941 */ /* 0x000fea0003800000 */
.L_x_52:
        /* <DEDUP_REMOVED lines=10> */
.L_x_55:
[----:B------:R-:W-:Y:S05]  /*2bb0*/  BSYNC B1 ;  /* 0x0000000000017941 */ /* 0x000fea0003800000 */
.L_x_54:
        /* <DEDUP_REMOVED lines=10> */
.L_x_57:
[----:B------:R-:W-:Y:S05]  /*2c60*/  BSYNC B1 ;  /* 0x0000000000017941 */ /* 0x000fea0003800000 */
.L_x_56:
        /* <DEDUP_REMOVED lines=9> */
.L_x_59:
[----:B------:R-:W-:Y:S05]  /*2d00*/  BSYNC B1 ;  /* 0x0000000000017941 */ /* 0x000fea0003800000 */
.L_x_58:
        /* <DEDUP_REMOVED lines=9> */
.L_x_61:
[----:B------:R-:W-:Y:S05]  /*2da0*/  BSYNC B1 ;  /* 0x0000000000017941 */ /* 0x000fea0003800000 */
.L_x_60:
        /* <DEDUP_REMOVED lines=10> */
.L_x_63:
[----:B------:R-:W-:Y:S05]  /*2e50*/  BSYNC B1 ;  /* 0x0000000000017941 */ /* 0x000fea0003800000 */
.L_x_62:
        /* <DEDUP_REMOVED lines=10> */
.L_x_65:
[----:B------:R-:W-:Y:S05]  /*2f00*/  BSYNC B1 ;  /* 0x0000000000017941 */ /* 0x000fea0003800000 */
.L_x_64:
        /* <DEDUP_REMOVED lines=9> */
.L_x_67:
[----:B------:R-:W-:Y:S05]  /*2fa0*/  BSYNC B1 ;  /* 0x0000000000017941 */ /* 0x000fea0003800000 */
.L_x_66:
        /* <DEDUP_REMOVED lines=9> */
.L_x_69:
[----:B------:R-:W-:Y:S05]  /*3040*/  BSYNC B1 ;  /* 0x0000000000017941 */ /* 0x000fea0003800000 */
.L_x_68:
        /* <DEDUP_REMOVED lines=10> */
.L_x_71:
[----:B------:R-:W-:Y:S05]  /*30f0*/  BSYNC B1 ;  /* 0x0000000000017941 */ /* 0x000fea0003800000 */
.L_x_70:
        /* <DEDUP_REMOVED lines=10> */
.L_x_73:
[----:B------:R-:W-:Y:S05]  /*31a0*/  BSYNC B1 ;  /* 0x0000000000017941 */ /* 0x000fea0003800000 */
.L_x_72:
        /* <DEDUP_REMOVED lines=9> */
.L_x_75:
[----:B------:R-:W-:Y:S05]  /*3240*/  BSYNC B1 ;  /* 0x0000000000017941 */ /* 0x000fea0003800000 */
.L_x_74:
        /* <DEDUP_REMOVED lines=9> */
.L_x_77:
[----:B------:R-:W-:Y:S05]  /*32e0*/  BSYNC B1 ;  /* 0x0000000000017941 */ /* 0x000fea0003800000 */
.L_x_76:
        /* <DEDUP_REMOVED lines=10> */
.L_x_79:
[----:B------:R-:W-:Y:S05]  /*3390*/  BSYNC B1 ;  /* 0x0000000000017941 */ /* 0x000fea0003800000 */
.L_x_78:
        /* <DEDUP_REMOVED lines=10> */
.L_x_81:
[----:B------:R-:W-:Y:S05]  /*3440*/  BSYNC B1 ;  /* 0x0000000000017941 */ /* 0x000fea0003800000 */
.L_x_80:
        /* <DEDUP_REMOVED lines=9> */
.L_x_83:
[----:B------:R-:W-:Y:S05]  /*34e0*/  BSYNC B1 ;  /* 0x0000000000017941 */ /* 0x000fea0003800000 */
.L_x_82:
        /* <DEDUP_REMOVED lines=9> */
.L_x_85:
[----:B------:R-:W-:Y:S05]  /*3580*/  BSYNC B1 ;  /* 0x0000000000017941 */ /* 0x000fea0003800000 */
.L_x_84:
        /* <DEDUP_REMOVED lines=10> */
.L_x_87:
[----:B------:R-:W-:Y:S05]  /*3630*/  BSYNC B1 ;  /* 0x0000000000017941 */ /* 0x000fea0003800000 */
.L_x_86:
        /* <DEDUP_REMOVED lines=10> */
.L_x_89:
[----:B------:R-:W-:Y:S05]  /*36e0*/  BSYNC B1 ;  /* 0x0000000000017941 */ /* 0x000fea0003800000 */
.L_x_88:
        /* <DEDUP_REMOVED lines=9> */
.L_x_91:
[----:B------:R-:W-:Y:S05]  /*3780*/  BSYNC B1 ;  /* 0x0000000000017941 */ /* 0x000fea0003800000 */
.L_x_90:
        /* <DEDUP_REMOVED lines=9> */
.L_x_93:
[----:B------:R-:W-:Y:S05]  /*3820*/  BSYNC B1 ;  /* 0x0000000000017941 */ /* 0x000fea0003800000 */
.L_x_92:
        /* <DEDUP_REMOVED lines=10> */
.L_x_95:
[----:B------:R-:W-:Y:S05]  /*38d0*/  BSYNC B1 ;  /* 0x0000000000017941 */ /* 0x000fea0003800000 */
.L_x_94:
        /* <DEDUP_REMOVED lines=10> */
.L_x_97:
[----:B------:R-:W-:Y:S05]  /*3980*/  BSYNC B1 ;  /* 0x0000000000017941 */ /* 0x000fea0003800000 */
.L_x_96:
        /* <DEDUP_REMOVED lines=9> */
.L_x_99:
[----:B------:R-:W-:Y:S05]  /*3a20*/  BSYNC B1 ;  /* 0x0000000000017941 */ /* 0x000fea0003800000 */
.L_x_98:
        /* <DEDUP_REMOVED lines=9> */
.L_x_101:
[----:B------:R-:W-:Y:S05]  /*3ac0*/  BSYNC B1 ;  /* 0x0000000000017941 */ /* 0x000fea0003800000 */
.L_x_100:
        /* <DEDUP_REMOVED lines=10> */
.L_x_103:
[----:B------:R-:W-:Y:S05]  /*3b70*/  BSYNC B1 ;  /* 0x0000000000017941 */ /* 0x000fea0003800000 */
.L_x_102:
        /* <DEDUP_REMOVED lines=10> */
.L_x_105:
[----:B------:R-:W-:Y:S05]  /*3c20*/  BSYNC B1 ;  /* 0x0000000000017941 */ /* 0x000fea0003800000 */
.L_x_104:
        /* <DEDUP_REMOVED lines=9> */
.L_x_107:
[----:B------:R-:W-:Y:S05]  /*3cc0*/  BSYNC B1 ;  /* 0x0000000000017941 */ /* 0x000fea0003800000 */
.L_x_106:
        /* <DEDUP_REMOVED lines=9> */
.L_x_109:
[----:B------:R-:W-:Y:S05]  /*3d60*/  BSYNC B1 ;  /* 0x0000000000017941 */ /* 0x000fea0003800000 */
.L_x_108:
        /* <DEDUP_REMOVED lines=10> */
.L_x_111:
[----:B------:R-:W-:Y:S05]  /*3e10*/  BSYNC B1 ;  /* 0x0000000000017941 */ /* 0x000fea0003800000 */
.L_x_110:
        /* <DEDUP_REMOVED lines=10> */
.L_x_113:
[----:B------:R-:W-:Y:S05]  /*3ec0*/  BSYNC B1 ;  /* 0x0000000000017941 */ /* 0x000fea0003800000 */
.L_x_112:
        /* <DEDUP_REMOVED lines=9> */
.L_x_115:
[----:B------:R-:W-:Y:S05]  /*3f60*/  BSYNC B1 ;  /* 0x0000000000017941 */ /* 0x000fea0003800000 */
.L_x_114:
        /* <DEDUP_REMOVED lines=9> */
.L_x_117:
[----:B------:R-:W-:Y:S05]  /*4000*/  BSYNC B1 ;  /* 0x0000000000017941 */ /* 0x000fea0003800000 */
.L_x_116:
        /* <DEDUP_REMOVED lines=10> */
.L_x_119:
[----:B------:R-:W-:Y:S05]  /*40b0*/  BSYNC B1 ;  /* 0x0000000000017941 */ /* 0x000fea0003800000 */
.L_x_118:
        /* <DEDUP_REMOVED lines=10> */
.L_x_121:
[----:B------:R-:W-:Y:S05]  /*4160*/  BSYNC B1 ;  /* 0x0000000000017941 */ /* 0x000fea0003800000 */
.L_x_120:
        /* <DEDUP_REMOVED lines=9> */
.L_x_123:
[----:B------:R-:W-:Y:S05]  /*4200*/  BSYNC B1 ;  /* 0x0000000000017941 */ /* 0x000fea0003800000 */
.L_x_122:
        /* <DEDUP_REMOVED lines=9> */
.L_x_125:
[----:B------:R-:W-:Y:S05]  /*42a0*/  BSYNC B1 ;  /* 0x0000000000017941 */ /* 0x000fea0003800000 */
.L_x_124:
        /* <DEDUP_REMOVED lines=10> */
.L_x_127:
[----:B------:R-:W-:Y:S05]  /*4350*/  BSYNC B1 ;  /* 0x0000000000017941 */ /* 0x000fea0003800000 */
.L_x_126:
        /* <DEDUP_REMOVED lines=10> */
.L_x_129:
[----:B------:R-:W-:Y:S05]  /*4400*/  BSYNC B1 ;  /* 0x0000000000017941 */ /* 0x000fea0003800000 */
.L_x_128:
        /* <DEDUP_REMOVED lines=9> */
.L_x_131:
[----:B------:R-:W-:Y:S05]  /*44a0*/  BSYNC B1 ;  /* 0x0000000000017941 */ /* 0x000fea0003800000 */
.L_x_130:
        /* <DEDUP_REMOVED lines=9> */
.L_x_133:
[----:B------:R-:W-:Y:S05]  /*4540*/  BSYNC B1 ;  /* 0x0000000000017941 */ /* 0x000fea0003800000 */
.L_x_132:
        /* <DEDUP_REMOVED lines=10> */
.L_x_135:
[----:B------:R-:W-:Y:S05]  /*45f0*/  BSYNC B1 ;  /* 0x0000000000017941 */ /* 0x000fea0003800000 */
.L_x_134:
        /* <DEDUP_REMOVED lines=10> */
.L_x_137:
[----:B------:R-:W-:Y:S05]  /*46a0*/  BSYNC B1 ;  /* 0x0000000000017941 */ /* 0x000fea0003800000 */
.L_x_136:
        /* <DEDUP_REMOVED lines=9> */
.L_x_139:
[----:B------:R-:W-:Y:S05]  /*4740*/  BSYNC B1 ;  /* 0x0000000000017941 */ /* 0x000fea0003800000 */
.L_x_138:
        /* <DEDUP_REMOVED lines=9> */
.L_x_141:
[----:B------:R-:W-:Y:S05]  /*47e0*/  BSYNC B1 ;  /* 0x0000000000017941 */ /* 0x000fea0003800000 */
.L_x_140:
        /* <DEDUP_REMOVED lines=10> */
.L_x_143:
[----:B------:R-:W-:Y:S05]  /*4890*/  BSYNC B1 ;  /* 0x0000000000017941 */ /* 0x000fea0003800000 */
.L_x_142:
        /* <DEDUP_REMOVED lines=10> */
.L_x_145:
[----:B------:R-:W-:Y:S05]  /*4940*/  BSYNC B1 ;  /* 0x0000000000017941 */ /* 0x000fea0003800000 */
.L_x_144:
        /* <DEDUP_REMOVED lines=9> */
.L_x_147:
[----:B------:R-:W-:Y:S05]  /*49e0*/  BSYNC B1 ;  /* 0x0000000000017941 */ /* 0x000fea0003800000 */
.L_x_146:
        /* <DEDUP_REMOVED lines=9> */
.L_x_149:
[----:B------:R-:W-:Y:S05]  /*4a80*/  BSYNC B1 ;  /* 0x0000000000017941 */ /* 0x000fea0003800000 */
.L_x_148:
        /* <DEDUP_REMOVED lines=10> */
.L_x_151:
[----:B------:R-:W-:Y:S05]  /*4b30*/  BSYNC B1 ;  /* 0x0000000000017941 */ /* 0x000fea0003800000 */
.L_x_150:
[----:B-----5:R-:W-:Y:S01]  /*4b40*/  HADD2.F32 R5, -RZ, R24.H0_H0 ;  /* 0x20000018ff057230 */ /* 0x020fe20000004100 */
[----:B------:R-:W-:Y:S01]  /*4b50*/  ISETP.GT.AND P0, PT, R4, 0x79, PT ;  /* 0x000000790400780c */ /* 0x000fe20003f04270 */
[----:B------:R-:W-:Y:S01]  /*4b60*/  @P2 IMAD.MOV.U32 R4, RZ, RZ, R10 ;  /* 0x000000ffff042224 */ /* 0x000fe200078e000a */
[----:B------:R-:W-:Y:S02]  /*4b70*/  BSSY B1, `(.L_x_152) ;  /* 0x000000a000017945 */ /* 0x000fe40003800000 */
[----:B------:R-:W-:Y:S01]  /*4b80*/  FMUL R5, R5, R90 ;  /* 0x0000005a05057220 */ /* 0x000fe20000400000 */
[----:B------:R-:W-:-:S03]  /*4b90*/  ISETP.GT.AND P3, PT, R3, RZ, P0 ;  /* 0x000000ff0300720c */ /* 0x000fc60000764270 */
[----:B------:R-:W-:-:S05]  /*4ba0*/  FFMA R5, R84, R23, R5 ;  /* 0x0000001754057223 */ /* 0x000fca0000000005 */
[----:B------:R-:W-:-:S04]  /*4bb0*/  F2FP.F16.F32.PACK_AB R5, RZ, R5 ;  /* 0x00000005ff05723e */ /* 0x000fc800000000ff */
[----:B0-----:R-:W-:Y:S01]  /*4bc0*/  PRMT R14, R5, 0x7610, R14 ;  /* 0x00007610050e7816 */ /* 0x001fe2000000000e */
[----:B------:R-:W-:-:S05]  /*4bd0*/  @P2 IMAD.MOV.U32 R5, RZ, RZ, R11 ;  /* 0x000000ffff052224 */ /* 0x000fca00078e000b */
[----:B------:R0:W-:Y:S01]  /*4be0*/  @P2 STG.E.U16 desc[UR38][R4.64+0xf0], R14 ;  /* 0x0000f00e04002986 */ /* 0x0001e2000c101526 */
[----:B------:R-:W-:Y:S05]  /*4bf0*/  @!P3 BRA `(.L_x_153) ;  /* 0x000000000004b947 */ /* 0x000fea0003800000 */
[----:B------:R0:W5:Y:S02]  /*4c00*/  LDG.E.LTC128B.U16 R24, desc[UR38][R6.64+0xf2] ;  /* 0x0000f22606187981 */ /* 0x000164000c1e1520 */
.L_x_153:
[----:B------:R-:W-:Y:S05]  /*4c10*/  BSYNC B1 ;  /* 0x0000000000017941 */ /* 0x000fea0003800000 */
.L_x_152:
        /* <DEDUP_REMOVED lines=9> */
.L_x_155:
[----:B------:R-:W-:Y:S05]  /*4cb0*/  BSYNC B1 ;  /* 0x0000000000017941 */ /* 0x000fea0003800000 */
.L_x_154:
[----:B-----5:R-:W-:Y:S01]  /*4cc0*/  HADD2.F32 R5, -RZ, R24.H0_H0 ;  /* 0x20000018ff057230 */ /* 0x020fe20000004100 */
[----:B------:R-:W-:Y:S01]  /*4cd0*/  ISETP.GT.AND P0, PT, R3, 0x8, P0 ;  /* 0x000000080300780c */ /* 0x000fe20000704270 */
[----:B0-----:R-:W-:Y:S01]  /*4ce0*/  @P1 IMAD.MOV.U32 R4, RZ, RZ, R12 ;  /* 0x000000ffff041224 */ /* 0x001fe200078e000c */
[----:B------:R-:W-:Y:S02]  /*4cf0*/  BSSY B1, `(.L_x_156) ;  /* 0x0000009000017945 */ /* 0x000fe40003800000 */
[----:B------:R-:W-:-:S04]  /*4d00*/  FMUL R5, R5, R90 ;  /* 0x0000005a05057220 */ /* 0x000fc80000400000 */
[----:B------:R-:W-:-:S05]  /*4d10*/  FFMA R5, R86, R23, R5 ;  /* 0x0000001756057223 */ /* 0x000fca0000000005 */
[----:B------:R-:W-:-:S04]  /*4d20*/  F2FP.F16.F32.PACK_AB R5, RZ, R5 ;  /* 0x00000005ff05723e */ /* 0x000fc800000000ff */
[----:B-1-3--:R-:W-:Y:S01]  /*4d30*/  PRMT R6, R5, 0x7610, R6 ;  /* 0x0000761005067816 */ /* 0x00afe20000000006 */
[----:B------:R-:W-:-:S05]  /*4d40*/  @P1 IMAD.MOV.U32 R5, RZ, RZ, R13 ;  /* 0x000000ffff051224 */ /* 0x000fca00078e000d */
[----:B------:R0:W-:Y:S01]  /*4d50*/  @P1 STG.E.U16 desc[UR38][R4.64+0xf0], R6 ;  /* 0x0000f00604001986 */ /* 0x0001e2000c101526 */
[----:B------:R-:W-:Y:S05]  /*4d60*/  @!P0 BRA `(.L_x_157) ;  /* 0x0000000000048947 */ /* 0x000fea0003800000 */
[----:B------:R1:W5:Y:S02]  /*4d70*/  LDG.E.LTC128B.U16 R24, desc[UR38][R8.64+0xf2] ;  /* 0x0000f22608187981 */ /* 0x000364000c1e1520 */
.L_x_157:
[----:B------:R-:W-:Y:S05]  /*4d80*/  BSYNC B1 ;  /* 0x0000000000017941 */ /* 0x000fea0003800000 */
.L_x_156:
[----:B------:R-:W-:Y:S05]  /*4d90*/  @!P0 BRA `(.L_x_158) ;  /* 0x0000001000e88947 */ /* 0x000fea0003800000 */
[----:B-----5:R-:W-:-:S05]  /*4da0*/  HADD2.F32 R3, -RZ, R24.H0_H0 ;  /* 0x20000018ff037230 */ /* 0x020fca0000004100 */
[----:B0-----:R-:W-:-:S04]  /*4db0*/  FMUL R4, R3, R90 ;  /* 0x0000005a03047220 */ /* 0x001fc80000400000 */
[----:B------:R-:W-:-:S05]  /*4dc0*/  FFMA R4, R87, R23, R4 ;  /* 0x0000001757047223 */ /* 0x000fca0000000004 */
[----:B------:R-:W-:-:S05]  /*4dd0*/  F2FP.F16.F32.PACK_AB R4, RZ, R4 ;  /* 0x00000004ff04723e */ /* 0x000fca00000000ff */
[----:B------:R3:W-:Y:S01]  /*4de0*/  STG.E.U16 desc[UR38][R12.64+0xf2], R4 ;  /* 0x0000f2040c007986 */ /* 0x0007e2000c101526 */
[----:B------:R-:W-:Y:S05]  /*4df0*/  BRA `(.L_x_158) ;  /* 0x0000001000d07947 */ /* 0x000fea0003800000 */
.L_x_33:
[----:B------:R-:W-:Y:S01]  /*4e00*/  ISETP.GT.AND P3, PT, R4, 0x1, PT ;  /* 0x000000010400780c */ /* 0x000fe20003f64270 */
[----:B------:R-:W-:Y:S01]  /*4e10*/  ULDC.64 UR4, c[0x0][0x5c0] ;  /* 0x0001700000047ab9 */ /* 0x000fe20000000a00 */
[-C--:B------:R-:W-:Y:S01]  /*4e20*/  FMUL R24, R24, R23.reuse ;  /* 0x0000001718187220 */ /* 0x080fe20000400000 */
[----:B------:R-:W-:Y:S01]  /*4e30*/  LEA R6, P4, R106, UR4, 0x1 ;  /* 0x000000046a067c11 */ /* 0x000fe2000f8808ff */
[-C--:B------:R-:W-:Y:S01]  /*4e40*/  FMUL R25, R25, R23.reuse ;  /* 0x0000001719197220 */ /* 0x080fe20000400000 */
[----:B------:R-:W-:Y:S01]  /*4e50*/  ISETP.GT.AND P0, PT, R3, RZ, P3 ;  /* 0x000000ff0300720c */ /* 0x000fe20001f04270 */
[-C--:B------:R-:W-:Y:S01]  /*4e60*/  FMUL R26, R26, R23.reuse ;  /* 0x000000171a1a7220 */ /* 0x080fe20000400000 */
[----:B------:R-:W-:Y:S01]  /*4e70*/  F2FP.F16.F32.PACK_AB R24, RZ, R24 ;  /* 0x00000018ff18723e */ /* 0x000fe200000000ff */
[-C--:B------:R-:W-:Y:S01]  /*4e80*/  FMUL R27, R27, R23.reuse ;  /* 0x000000171b1b7220 */ /* 0x080fe20000400000 */
[----:B------:R-:W-:Y:S01]  /*4e90*/  LEA.HI.X R7, R106, UR5, R103, 0x1, P4 ;  /* 0x000000056a077c11 */ /* 0x000fe2000a0f0c67 */
[----:B------:R-:W-:Y:S01]  /*4ea0*/  FMUL R28, R28, R23 ;  /* 0x000000171c1c7220 */ /* 0x000fe20000400000 */
[----:B------:R-:W-:Y:S01]  /*4eb0*/  F2FP.F16.F32.PACK_AB R25, RZ, R25 ;  /* 0x00000019ff19723e */ /* 0x000fe200000000ff */
[-C--:B------:R-:W-:Y:S01]  /*4ec0*/  FMUL R29, R29, R23.reuse ;  /* 0x000000171d1d7220 */ /* 0x080fe20000400000 */
[----:B------:R-:W-:Y:S01]  /*4ed0*/  ISETP.GT.AND P2, PT, R3, 0x8, P2 ;  /* 0x000000080300780c */ /* 0x000fe20001744270 */
[----:B------:R-:W-:Y:S01]  /*4ee0*/  @P1 STG.E.U16 desc[UR38][R6.64], R24 ;  /* 0x0000001806001986 */ /* 0x000fe2000c101526 */
[----:B------:R-:W-:Y:S01]  /*4ef0*/  ISETP.GT.AND P1, PT, R4, 0x8, PT ;  /* 0x000000080400780c */ /* 0x000fe20003f24270 */
[-C--:B------:R-:W-:Y:S01]  /*4f00*/  FMUL R30, R30, R23.reuse ;  /* 0x000000171e1e7220 */ /* 0x080fe20000400000 */
[C---:B------:R-:W-:Y:S01]  /*4f10*/  SHF.L.U64.HI R5, R91.reuse, 0x1, R92 ;  /* 0x000000015b057819 */ /* 0x040fe2000001025c */
[----:B------:R-:W-:Y:S01]  /*4f20*/  @P0 STG.E.U16 desc[UR38][R6.64+0x2], R25 ;  /* 0x0000021906000986 */ /* 0x000fe2000c101526 */
[----:B------:R-:W-:Y:S01]  /*4f30*/  LEA R8, P5, R91, R6, 0x1 ;  /* 0x000000065b087211 */ /* 0x000fe200078a08ff */
[-C--:B------:R-:W-:Y:S01]  /*4f40*/  FMUL R31, R31, R23.reuse ;  /* 0x000000171f1f7220 */ /* 0x080fe20000400000 */
[----:B------:R-:W-:Y:S01]  /*4f50*/  ISETP.GT.AND P3, PT, R3, 0x8, P3 ;  /* 0x000000080300780c */ /* 0x000fe20001f64270 */
[-C--:B------:R-:W-:Y:S01]  /*4f60*/  FMUL R32, R32, R23.reuse ;  /* 0x0000001720207220 */ /* 0x080fe20000400000 */
[----:B------:R-:W-:Y:S01]  /*4f70*/  ISETP.GT.AND P0, PT, R4, 0x9, PT ;  /* 0x000000090400780c */ /* 0x000fe20003f04270 */
[----:B------:R-:W-:Y:S01]  /*4f80*/  IMAD.X R9, R5, 0x1, R7, P5 ;  /* 0x0000000105097824 */ /* 0x000fe200028e0607 */
[----:B------:R-:W-:Y:S01]  /*4f90*/  ISETP.GT.AND P4, PT, R3, RZ, P1 ;  /* 0x000000ff0300720c */ /* 0x000fe20000f84270 */
[-C--:B------:R-:W-:Y:S01]  /*4fa0*/  FMUL R33, R33, R23.reuse ;  /* 0x0000001721217220 */ /* 0x080fe20000400000 */
[----:B------:R-:W-:Y:S01]  /*4fb0*/  F2FP.F16.F32.PACK_AB R26, RZ, R26 ;  /* 0x0000001aff1a723e */ /* 0x000fe200000000ff */
[-C--:B------:R-:W-:Y:S01]  /*4fc0*/  FMUL R34, R34, R23.reuse ;  /* 0x0000001722227220 */ /* 0x080fe20000400000 */
[----:B------:R-:W-:Y:S01]  /*4fd0*/  ISETP.GT.AND P5, PT, R3, RZ, P0 ;  /* 0x000000ff0300720c */ /* 0x000fe200007a4270 */
[----:B------:R-:W-:Y:S01]  /*4fe0*/  FMUL R35, R35, R23 ;  /* 0x0000001723237220 */ /* 0x000fe20000400000 */
[----:B------:R-:W-:Y:S01]  /*4ff0*/  F2FP.F16.F32.PACK_AB R27, RZ, R27 ;  /* 0x0000001bff1b723e */ /* 0x000fe200000000ff */
[----:B------:R-:W-:Y:S01]  /*5000*/  @P2 STG.E.U16 desc[UR38][R8.64], R26 ;  /* 0x0000001a08002986 */ /* 0x000fe2000c101526 */
[----:B------:R-:W-:Y:S01]  /*5010*/  F2FP.F16.F32.PACK_AB R28, RZ, R28 ;  /* 0x0000001cff1c723e */ /* 0x000fe200000000ff */
[-C--:B------:R-:W-:Y:S01]  /*5020*/  FMUL R36, R36, R23.reuse ;  /* 0x0000001724247220 */ /* 0x080fe20000400000 */
[----:B------:R-:W-:Y:S01]  /*5030*/  ISETP.GT.AND P2, PT, R3, 0x8, P1 ;  /* 0x000000080300780c */ /* 0x000fe20000f44270 */
[----:B------:R-:W-:Y:S01]  /*5040*/  @P3 STG.E.U16 desc[UR38][R8.64+0x2], R27 ;  /* 0x0000021b08003986 */ /* 0x000fe2000c101526 */
[----:B------:R-:W-:Y:S01]  /*5050*/  ISETP.GT.AND P1, PT, R4, 0x10, PT ;  /* 0x000000100400780c */ /* 0x000fe20003f24270 */
[----:B------:R-:W-:Y:S01]  /*5060*/  FMUL R37, R37, R23 ;  /* 0x0000001725257220 */ /* 0x000fe20000400000 */
[----:B------:R-:W-:Y:S01]  /*5070*/  F2FP.F16.F32.PACK_AB R29, RZ, R29 ;  /* 0x0000001dff1d723e */ /* 0x000fe200000000ff */
[----:B------:R-:W-:Y:S01]  /*5080*/  @P4 STG.E.U16 desc[UR38][R6.64+0x10], R28 ;  /* 0x0000101c06004986 */ /* 0x000fe2000c101526 */
[C---:B------:R-:W-:Y:S01]  /*5090*/  ISETP.GT.AND P3, PT, R3.reuse, 0x8, P0 ;  /* 0x000000080300780c */ /* 0x040fe20000764270 */
[-C--:B------:R-:W-:Y:S01]  /*50a0*/  FMUL R38, R38, R23.reuse ;  /* 0x0000001726267220 */ /* 0x080fe20000400000 */
[----:B------:R-:W-:Y:S01]  /*50b0*/  ISETP.GT.AND P0, PT, R4, 0x11, PT ;  /* 0x000000110400780c */ /* 0x000fe20003f04270 */
[----:B------:R-:W-:Y:S01]  /*50c0*/  @P5 STG.E.U16 desc[UR38][R6.64+0x12], R29 ;  /* 0x0000121d06005986 */ /* 0x000fe2000c101526 */
        /* <DEDUP_REMOVED lines=161> */
[----:B------:R-:W-:Y:S01]  /*5ae0*/  FMUL R87, R87, R23 ;  /* 0x0000001757577220 */ /* 0x000fe20000400000 */
[----:B------:R-:W-:-:S02]  /*5af0*/  F2FP.F16.F32.PACK_AB R62, RZ, R62 ;  /* 0x0000003eff3e723e */ /* 0x000fc400000000ff */
[C---:B------:R-:W-:Y:S02]  /*5b00*/  ISETP.GT.AND P5, PT, R3.reuse, RZ, P0 ;  /* 0x000000ff0300720c */ /* 0x040fe400007a4270 */
[----:B------:R-:W-:Y:S01]  /*5b10*/  F2FP.F16.F32.PACK_AB R63, RZ, R63 ;  /* 0x0000003fff3f723e */ /* 0x000fe200000000ff */
[----:B------:R-:W-:Y:S01]  /*5b20*/  @P2 STG.E.U16 desc[UR38][R8.64+0x90], R62 ;  /* 0x0000903e08002986 */ /* 0x000fe2000c101526 */
[----:B------:R-:W-:Y:S02]  /*5b30*/  F2FP.F16.F32.PACK_AB R64, RZ, R64 ;  /* 0x00000040ff40723e */ /* 0x000fe400000000ff */
[C---:B------:R-:W-:Y:S01]  /*5b40*/  ISETP.GT.AND P2, PT, R3.reuse, 0x8, P1 ;  /* 0x000000080300780c */ /* 0x040fe20000f44270 */
[----:B------:R-:W-:Y:S01]  /*5b50*/  @P3 STG.E.U16 desc[UR38][R8.64+0x92], R63 ;  /* 0x0000923f08003986 */ /* 0x000fe2000c101526 */
[----:B------:R-:W-:Y:S02]  /*5b60*/  ISETP.GT.AND P1, PT, R4, 0x58, PT ;  /* 0x000000580400780c */ /* 0x000fe40003f24270 */
[----:B------:R-:W-:Y:S01]  /*5b70*/  F2FP.F16.F32.PACK_AB R65, RZ, R65 ;  /* 0x00000041ff41723e */ /* 0x000fe200000000ff */
[----:B------:R-:W-:Y:S01]  /*5b80*/  @P4 STG.E.U16 desc[UR38][R6.64+0xa0], R64 ;  /* 0x0000a04006004986 */ /* 0x000fe2000c101526 */
[----:B------:R-:W-:-:S02]  /*5b90*/  ISETP.GT.AND P3, PT, R3, 0x8, P0 ;  /* 0x000000080300780c */ /* 0x000fc40000764270 */
[----:B------:R-:W-:Y:S01]  /*5ba0*/  ISETP.GT.AND P0, PT, R4, 0x59, PT ;  /* 0x000000590400780c */ /* 0x000fe20003f04270 */
[----:B------:R-:W-:Y:S01]  /*5bb0*/  @P5 STG.E.U16 desc[UR38][R6.64+0xa2], R65 ;  /* 0x0000a24106005986 */ /* 0x000fe2000c101526 */
[C---:B------:R-:W-:Y:S02]  /*5bc0*/  ISETP.GT.AND P4, PT, R3.reuse, RZ, P1 ;  /* 0x000000ff0300720c */ /* 0x040fe40000f84270 */
[----:B------:R-:W-:Y:S02]  /*5bd0*/  F2FP.F16.F32.PACK_AB R66, RZ, R66 ;  /* 0x00000042ff42723e */ /* 0x000fe400000000ff */
[----:B------:R-:W-:Y:S02]  /*5be0*/  ISETP.GT.AND P5, PT, R3, RZ, P0 ;  /* 0x000000ff0300720c */ /* 0x000fe400007a4270 */
[----:B------:R-:W-:Y:S01]  /*5bf0*/  F2FP.F16.F32.PACK_AB R67, RZ, R67 ;  /* 0x00000043ff43723e */ /* 0x000fe200000000ff */
[----:B------:R-:W-:Y:S01]  /*5c00*/  @P2 STG.E.U16 desc[UR38][R8.64+0xa0], R66 ;  /* 0x0000a04208002986 */ /* 0x000fe2000c101526 */
[----:B------:R-:W-:-:S02]  /*5c10*/  F2FP.F16.F32.PACK_AB R68, RZ, R68 ;  /* 0x00000044ff44723e */ /* 0x000fc400000000ff */
[C---:B------:R-:W-:Y:S01]  /*5c20*/  ISETP.GT.AND P2, PT, R3.reuse, 0x8, P1 ;  /* 0x000000080300780c */ /* 0x040fe20000f44270 */
[----:B------:R-:W-:Y:S01]  /*5c30*/  @P3 STG.E.U16 desc[UR38][R8.64+0xa2], R67 ;  /* 0x0000a24308003986 */ /* 0x000fe2000c101526 */
[C---:B------:R-:W-:Y:S02]  /*5c40*/  ISETP.GT.AND P1, PT, R4.reuse, 0x60, PT ;  /* 0x000000600400780c */ /* 0x040fe40003f24270 */
[----:B------:R-:W-:Y:S01]  /*5c50*/  F2FP.F16.F32.PACK_AB R69, RZ, R69 ;  /* 0x00000045ff45723e */ /* 0x000fe200000000ff */
[----:B------:R-:W-:Y:S01]  /*5c60*/  @P4 STG.E.U16 desc[UR38][R6.64+0xb0], R68 ;  /* 0x0000b04406004986 */ /* 0x000fe2000c101526 */
[C---:B------:R-:W-:Y:S02]  /*5c70*/  ISETP.GT.AND P3, PT, R3.reuse, 0x8, P0 ;  /* 0x000000080300780c */ /* 0x040fe40000764270 */
[----:B------:R-:W-:Y:S01]  /*5c80*/  ISETP.GT.AND P0, PT, R4, 0x61, PT ;  /* 0x000000610400780c */ /* 0x000fe20003f04270 */
[----:B------:R-:W-:Y:S01]  /*5c90*/  @P5 STG.E.U16 desc[UR38][R6.64+0xb2], R69 ;  /* 0x0000b24506005986 */ /* 0x000fe2000c101526 */
[----:B------:R-:W-:-:S02]  /*5ca0*/  ISETP.GT.AND P4, PT, R3, RZ, P1 ;  /* 0x000000ff0300720c */ /* 0x000fc40000f84270 */
[C---:B------:R-:W-:Y:S02]  /*5cb0*/  ISETP.GT.AND P5, PT, R3.reuse, RZ, P0 ;  /* 0x000000ff0300720c */ /* 0x040fe400007a4270 */
[----:B------:R-:W-:Y:S02]  /*5cc0*/  F2FP.F16.F32.PACK_AB R70, RZ, R70 ;  /* 0x00000046ff46723e */ /* 0x000fe400000000ff */
[----:B------:R-:W-:Y:S02]  /*5cd0*/  F2FP.F16.F32.PACK_AB R71, RZ, R71 ;  /* 0x00000047ff47723e */ /* 0x000fe400000000ff */
[----:B------:R-:W-:Y:S01]  /*5ce0*/  F2FP.F16.F32.PACK_AB R72, RZ, R72 ;  /* 0x00000048ff48723e */ /* 0x000fe200000000ff */
[----:B------:R-:W-:Y:S01]  /*5cf0*/  @P2 STG.E.U16 desc[UR38][R8.64+0xb0], R70 ;  /* 0x0000b04608002986 */ /* 0x000fe2000c101526 */
[----:B------:R-:W-:Y:S02]  /*5d00*/  F2FP.F16.F32.PACK_AB R73, RZ, R73 ;  /* 0x00000049ff49723e */ /* 0x000fe400000000ff */
[C---:B------:R-:W-:Y:S01]  /*5d10*/  ISETP.GT.AND P1, PT, R3.reuse, 0x8, P1 ;  /* 0x000000080300780c */ /* 0x040fe20000f24270 */
[----:B------:R-:W-:Y:S01]  /*5d20*/  @P3 STG.E.U16 desc[UR38][R8.64+0xb2], R71 ;  /* 0x0000b24708003986 */ /* 0x000fe2000c101526 */
[----:B------:R-:W-:-:S02]  /*5d30*/  ISETP.GT.AND P2, PT, R3, 0x8, P0 ;  /* 0x000000080300780c */ /* 0x000fc40000744270 */
[C---:B------:R-:W-:Y:S01]  /*5d40*/  ISETP.GT.AND P0, PT, R4.reuse, 0x69, PT ;  /* 0x000000690400780c */ /* 0x040fe20003f04270 */
[----:B------:R-:W-:Y:S01]  /*5d50*/  @P4 STG.E.U16 desc[UR38][R6.64+0xc0], R72 ;  /* 0x0000c04806004986 */ /* 0x000fe2000c101526 */
[----:B------:R-:W-:Y:S02]  /*5d60*/  ISETP.GT.AND P4, PT, R4, 0x68, PT ;  /* 0x000000680400780c */ /* 0x000fe40003f84270 */
[----:B------:R-:W-:Y:S01]  /*5d70*/  F2FP.F16.F32.PACK_AB R74, RZ, R74 ;  /* 0x0000004aff4a723e */ /* 0x000fe200000000ff */
[----:B------:R-:W-:Y:S01]  /*5d80*/  @P5 STG.E.U16 desc[UR38][R6.64+0xc2], R73 ;  /* 0x0000c24906005986 */ /* 0x000fe2000c101526 */
[C---:B------:R-:W-:Y:S02]  /*5d90*/  ISETP.GT.AND P5, PT, R3.reuse, RZ, P4 ;  /* 0x000000ff0300720c */ /* 0x040fe400027a4270 */
[----:B------:R-:W-:Y:S01]  /*5da0*/  ISETP.GT.AND P3, PT, R3, RZ, P0 ;  /* 0x000000ff0300720c */ /* 0x000fe20000764270 */
[----:B------:R-:W-:Y:S01]  /*5db0*/  @P1 STG.E.U16 desc[UR38][R8.64+0xc0], R74 ;  /* 0x0000c04a08001986 */ /* 0x000fe2000c101526 */
[----:B------:R-:W-:-:S02]  /*5dc0*/  F2FP.F16.F32.PACK_AB R75, RZ, R75 ;  /* 0x0000004bff4b723e */ /* 0x000fc400000000ff */
[----:B------:R-:W-:Y:S02]  /*5dd0*/  F2FP.F16.F32.PACK_AB R76, RZ, R76 ;  /* 0x0000004cff4c723e */ /* 0x000fe400000000ff */
[C---:B------:R-:W-:Y:S01]  /*5de0*/  ISETP.GT.AND P4, PT, R3.reuse, 0x8, P4 ;  /* 0x000000080300780c */ /* 0x040fe20002784270 */
[----:B------:R-:W-:Y:S01]  /*5df0*/  @P2 STG.E.U16 desc[UR38][R8.64+0xc2], R75 ;  /* 0x0000c24b08002986 */ /* 0x000fe2000c101526 */
[----:B------:R-:W-:Y:S02]  /*5e00*/  F2FP.F16.F32.PACK_AB R77, RZ, R77 ;  /* 0x0000004dff4d723e */ /* 0x000fe400000000ff */
[C---:B------:R-:W-:Y:S01]  /*5e10*/  ISETP.GT.AND P2, PT, R4.reuse, 0x71, PT ;  /* 0x000000710400780c */ /* 0x040fe20003f44270 */
[----:B------:R-:W-:Y:S01]  /*5e20*/  @P5 STG.E.U16 desc[UR38][R6.64+0xd0], R76 ;  /* 0x0000d04c06005986 */ /* 0x000fe2000c101526 */
[----:B------:R-:W-:Y:S02]  /*5e30*/  ISETP.GT.AND P5, PT, R3, 0x8, P0 ;  /* 0x000000080300780c */ /* 0x000fe400007a4270 */
[C---:B------:R-:W-:Y:S01]  /*5e40*/  ISETP.GT.AND P1, PT, R4.reuse, 0x78, PT ;  /* 0x000000780400780c */ /* 0x040fe20003f24270 */
[----:B------:R-:W-:Y:S01]  /*5e50*/  @P3 STG.E.U16 desc[UR38][R6.64+0xd2], R77 ;  /* 0x0000d24d06003986 */ /* 0x000fe2000c101526 */
[----:B------:R-:W-:-:S02]  /*5e60*/  ISETP.GT.AND P3, PT, R4, 0x70, PT ;  /* 0x000000700400780c */ /* 0x000fc40003f64270 */
[----:B------:R-:W-:Y:S01]  /*5e70*/  ISETP.GT.AND P0, PT, R4, 0x79, PT ;  /* 0x000000790400780c */ /* 0x000fe20003f04270 */
[----:B------:R-:W-:Y:S01]  /*5e80*/  @P4 IMAD.MOV.U32 R4, RZ, RZ, R8 ;  /* 0x000000ffff044224 */ /* 0x000fe200078e0008 */
[----:B------:R-:W-:Y:S01]  /*5e90*/  F2FP.F16.F32.PACK_AB R78, RZ, R78 ;  /* 0x0000004eff4e723e */ /* 0x000fe200000000ff */
[----:B------:R-:W-:Y:S01]  /*5ea0*/  @P4 IMAD.MOV.U32 R5, RZ, RZ, R9 ;  /* 0x000000ffff054224 */ /* 0x000fe200078e0009 */
[----:B------:R-:W-:Y:S02]  /*5eb0*/  F2FP.F16.F32.PACK_AB R79, RZ, R79 ;  /* 0x0000004fff4f723e */ /* 0x000fe400000000ff */
[----:B------:R-:W-:Y:S02]  /*5ec0*/  F2FP.F16.F32.PACK_AB R80, RZ, R80 ;  /* 0x00000050ff50723e */ /* 0x000fe400000000ff */
[----:B------:R0:W-:Y:S01]  /*5ed0*/  @P4 STG.E.U16 desc[UR38][R4.64+0xd0], R78 ;  /* 0x0000d04e04004986 */ /* 0x0001e2000c101526 */
[----:B------:R-:W-:Y:S02]  /*5ee0*/  ISETP.GT.AND P4, PT, R3, RZ, P2 ;  /* 0x000000ff0300720c */ /* 0x000fe40001784270 */
[----:B------:R-:W-:-:S02]  /*5ef0*/  F2FP.F16.F32.PACK_AB R81, RZ, R81 ;  /* 0x00000051ff51723e */ /* 0x000fc400000000ff */
[----:B------:R-:W-:Y:S02]  /*5f00*/  ISETP.GT.AND P2, PT, R3, 0x8, P2 ;  /* 0x000000080300780c */ /* 0x000fe40001744270 */
[----:B------:R-:W-:Y:S02]  /*5f10*/  F2FP.F16.F32.PACK_AB R82, RZ, R82 ;  /* 0x00000052ff52723e */ /* 0x000fe400000000ff */
[----:B------:R-:W-:Y:S02]  /*5f20*/  F2FP.F16.F32.PACK_AB R83, RZ, R83 ;  /* 0x00000053ff53723e */ /* 0x000fe400000000ff */
[----:B------:R-:W-:Y:S01]  /*5f30*/  F2FP.F16.F32.PACK_AB R84, RZ, R84 ;  /* 0x00000054ff54723e */ /* 0x000fe200000000ff */
[----:B0-----:R-:W-:Y:S01]  /*5f40*/  @P5 IMAD.MOV.U32 R4, RZ, RZ, R8 ;  /* 0x000000ffff045224 */ /* 0x001fe200078e0008 */
[----:B------:R-:W-:Y:S01]  /*5f50*/  F2FP.F16.F32.PACK_AB R85, RZ, R85 ;  /* 0x00000055ff55723e */ /* 0x000fe200000000ff */
[----:B------:R-:W-:Y:S01]  /*5f60*/  @P5 IMAD.MOV.U32 R5, RZ, RZ, R9 ;  /* 0x000000ffff055224 */ /* 0x000fe200078e0009 */
[----:B------:R-:W-:-:S02]  /*5f70*/  F2FP.F16.F32.PACK_AB R86, RZ, R86 ;  /* 0x00000056ff56723e */ /* 0x000fc400000000ff */
[----:B------:R-:W-:Y:S02]  /*5f80*/  F2FP.F16.F32.PACK_AB R87, RZ, R87 ;  /* 0x00000057ff57723e */ /* 0x000fe400000000ff */
[----:B------:R0:W-:Y:S01]  /*5f90*/  @P5 STG.E.U16 desc[UR38][R4.64+0xd2], R79 ;  /* 0x0000d24f04005986 */ /* 0x0001e2000c101526 */
[C---:B------:R-:W-:Y:S02]  /*5fa0*/  ISETP.GT.AND P5, PT, R3.reuse, RZ, P3 ;  /* 0x000000ff0300720c */ /* 0x040fe40001fa4270 */
[----:B------:R-:W-:-:S11]  /*5fb0*/  ISETP.GT.AND P3, PT, R3, 0x8, P3 ;  /* 0x000000080300780c */ /* 0x000fd60001f64270 */
[----:B0-----:R-:W-:Y:S02]  /*5fc0*/  @P5 IMAD.MOV.U32 R4, RZ, RZ, R6 ;  /* 0x000000ffff045224 */ /* 0x001fe400078e0006 */
[----:B------:R-:W-:-:S05]  /*5fd0*/  @P5 IMAD.MOV.U32 R5, RZ, RZ, R7 ;  /* 0x000000ffff055224 */ /* 0x000fca00078e0007 */
[----:B------:R0:W-:Y:S01]  /*5fe0*/  @P5 STG.E.U16 desc[UR38][R4.64+0xe0], R80 ;  /* 0x0000e05004005986 */ /* 0x0001e2000c101526 */
[C---:B------:R-:W-:Y:S02]  /*5ff0*/  ISETP.GT.AND P5, PT, R3.reuse, RZ, P0 ;  /* 0x000000ff0300720c */ /* 0x040fe400007a4270 */
[----:B------:R-:W-:Y:S01]  /*6000*/  ISETP.GT.AND P0, PT, R3, 0x8, P0 ;  /* 0x000000080300780c */ /* 0x000fe20000704270 */
[----:B0-----:R-:W-:Y:S02]  /*6010*/  @P4 IMAD.MOV.U32 R4, RZ, RZ, R6 ;  /* 0x000000ffff044224 */ /* 0x001fe400078e0006 */
[----:B------:R-:W-:-:S05]  /*6020*/  @P4 IMAD.MOV.U32 R5, RZ, RZ, R7 ;  /* 0x000000ffff054224 */ /* 0x000fca00078e0007 */
[----:B------:R0:W-:Y:S01]  /*6030*/  @P4 STG.E.U16 desc[UR38][R4.64+0xe2], R81 ;  /* 0x0000e25104004986 */ /* 0x0001e2000c101526 */
[C---:B------:R-:W-:Y:S02]  /*6040*/  ISETP.GT.AND P4, PT, R3.reuse, RZ, P1 ;  /* 0x000000ff0300720c */ /* 0x040fe40000f84270 */
[----:B------:R-:W-:Y:S01]  /*6050*/  ISETP.GT.AND P1, PT, R3, 0x8, P1 ;  /* 0x000000080300780c */ /* 0x000fe20000f24270 */
[----:B0-----:R-:W-:Y:S02]  /*6060*/  @P3 IMAD.MOV.U32 R4, RZ, RZ, R8 ;  /* 0x000000ffff043224 */ /* 0x001fe400078e0008 */
[----:B------:R-:W-:-:S05]  /*6070*/  @P3 IMAD.MOV.U32 R5, RZ, RZ, R9 ;  /* 0x000000ffff053224 */ /* 0x000fca00078e0009 */
[----:B------:R0:W-:Y:S02]  /*6080*/  @P3 STG.E.U16 desc[UR38][R4.64+0xe0], R82 ;  /* 0x0000e05204003986 */ /* 0x0001e4000c101526 */
[----:B0-----:R-:W-:Y:S02]  /*6090*/  @P2 IMAD.MOV.U32 R4, RZ, RZ, R8 ;  /* 0x000000ffff042224 */ /* 0x001fe400078e0008 */
[----:B------:R-:W-:-:S05]  /*60a0*/  @P2 IMAD.MOV.U32 R5, RZ, RZ, R9 ;  /* 0x000000ffff052224 */ /* 0x000fca00078e0009 */
[----:B------:R0:W-:Y:S02]  /*60b0*/  @P2 STG.E.U16 desc[UR38][R4.64+0xe2], R83 ;  /* 0x0000e25304002986 */ /* 0x0001e4000c101526 */
[----:B0-----:R-:W-:Y:S02]  /*60c0*/  @P4 IMAD.MOV.U32 R4, RZ, RZ, R6 ;  /* 0x000000ffff044224 */ /* 0x001fe400078e0006 */
[----:B------:R-:W-:-:S05]  /*60d0*/  @P4 IMAD.MOV.U32 R5, RZ, RZ, R7 ;  /* 0x000000ffff054224 */ /* 0x000fca00078e0007 */
[----:B------:R0:W-:Y:S04]  /*60e0*/  @P4 STG.E.U16 desc[UR38][R4.64+0xf0], R84 ;  /* 0x0000f05404004986 */ /* 0x0001e8000c101526 */
[----:B------:R1:W-:Y:S01]  /*60f0*/  @P5 STG.E.U16 desc[UR38][R6.64+0xf2], R85 ;  /* 0x0000f25506005986 */ /* 0x0003e2000c101526 */
[----:B0-----:R-:W-:Y:S02]  /*6100*/  @P1 IMAD.MOV.U32 R4, RZ, RZ, R8 ;  /* 0x000000ffff041224 */ /* 0x001fe400078e0008 */
[----:B------:R-:W-:-:S05]  /*6110*/  @P1 IMAD.MOV.U32 R5, RZ, RZ, R9 ;  /* 0x000000ffff051224 */ /* 0x000fca00078e0009 */
[----:B------:R1:W-:Y:S04]  /*6120*/  @P1 STG.E.U16 desc[UR38][R4.64+0xf0], R86 ;  /* 0x0000f05604001986 */ /* 0x0003e8000c101526 */
[----:B------:R1:W-:Y:S02]  /*6130*/  @P0 STG.E.U16 desc[UR38][R8.64+0xf2], R87 ;  /* 0x0000f25708000986 */ /* 0x0003e4000c101526 */
.L_x_158:
[----:B------:R-:W-:Y:S05]  /*6140*/  BSYNC B0 ;  /* 0x0000000000007941 */ /* 0x000fea0003800000 */
.L_x_32:
[----:B------:R-:W-:Y:S01]  /*6150*/  IADD3 R16, P0, R16, UR36, RZ ;  /* 0x0000002410107c10 */ /* 0x000fe2000ff1e0ff */
[----:B------:R-:W-:Y:S01]  /*6160*/  ULDC.64 UR4, c[0x0][0x650] ;  /* 0x0001940000047ab9 */ /* 0x000fe20000000a00 */
[----:B------:R-:W-:Y:S01]  /*6170*/  PRMT R3, RZ, 0x7610, R3 ;  /* 0x00007610ff037816 */ /* 0x000fe20000000003 */
[----:B------:R-:W-:Y:S01]  /*6180*/  IMAD.MOV.U32 R100, RZ, RZ, -0x1 ;  /* 0xffffffffff647424 */ /* 0x000fe200078e00ff */
[----:B------:R-:W-:Y:S01]  /*6190*/  IADD3.X R17, R17, UR42, RZ, P0, !PT ;  /* 0x0000002a11117c10 */ /* 0x000fe200087fe4ff */
[----:B------:R-:W-:Y:S01]  /*61a0*/  IMAD.MOV.U32 R101, RZ, RZ, -0x1 ;  /* 0xffffffffff657424 */ /* 0x000fe200078e00ff */
[----:B------:R-:W-:-:S04]  /*61b0*/  ISETP.GE.U32.AND P0, PT, R16, UR4, PT ;  /* 0x0000000410007c0c */ /* 0x000fc8000bf06070 */
[----:B------:R-:W-:-:S13]  /*61c0*/  ISETP.GE.U32.AND.EX P0, PT, R17, UR5, PT, P0 ;  /* 0x0000000511007c0c */ /* 0x000fda000bf06100 */
[----:B------:R-:W-:Y:S05]  /*61d0*/  @P0 BRA `(.L_x_159) ;  /* 0x00000004004c0947 */ /* 0x000fea0003800000 */
[----:B------:R-:W0:Y:S01]  /*61e0*/  LDC.64 R10, c[0x0][0x628] ;  /* 0x00018a00ff0a7b82 */ /* 0x000e220000000a00 */
[----:B---3--:R-:W3:Y:S01]  /*61f0*/  S2R R12, SR_CTAID.X ;  /* 0x00000000000c7919 */ /* 0x008ee20000002500 */
[----:B-12-4-:R-:W-:Y:S02]  /*6200*/  IMAD.MOV.U32 R8, RZ, RZ, R16 ;  /* 0x000000ffff087224 */ /* 0x016fe400078e0010 */
[----:B------:R-:W-:Y:S01]  /*6210*/  IMAD.MOV.U32 R9, RZ, RZ, R17 ;  /* 0x000000ffff097224 */ /* 0x000fe200078e0011 */
[----:B------:R-:W1:Y:S03]  /*6220*/  S2R R20, SR_CTAID.Y ;  /* 0x0000000000147919 */ /* 0x000e660000002600 */
[----:B------:R-:W2:Y:S08]  /*6230*/  LDC R0, c[0x0][0x630] ;  /* 0x00018c00ff007b82 */ /* 0x000eb00000000800 */
[----:B------:R-:W4:Y:S01]  /*6240*/  LDC.64 R14, c[0x0][0x620] ;  /* 0x00018800ff0e7b82 */ /* 0x000f220000000a00 */
[----:B0-----:R-:W-:-:S04]  /*6250*/  ISETP.NE.U32.AND P0, PT, R10, RZ, PT ;  /* 0x000000ff0a00720c */ /* 0x001fc80003f05070 */
[----:B------:R-:W-:-:S13]  /*6260*/  ISETP.NE.AND.EX P0, PT, R11, RZ, PT, P0 ;  /* 0x000000ff0b00720c */ /* 0x000fda0003f05300 */
[----:B-1234-:R-:W-:Y:S05]  /*6270*/  @!P0 BRA `(.L_x_160) ;  /* 0x0000000000288947 */ /* 0x01efea0003800000 */
        /* <DEDUP_REMOVED lines=10> */
.L_x_160:
[-CC-:B------:R-:W-:Y:S01]  /*6320*/  SHF.R.U64 R101, R8, R0.reuse, R9.reuse ;  /* 0x0000000008657219 */ /* 0x180fe20000001209 */
[----:B------:R-:W0:Y:S01]  /*6330*/  LDC.64 R26, c[0x0][0x640] ;  /* 0x00019000ff1a7b82 */ /* 0x000e220000000a00 */
[----:B------:R-:W-:Y:S01]  /*6340*/  SHF.R.U32.HI R0, RZ, R0, R9 ;  /* 0x00000000ff007219 */ /* 0x000fe20000011609 */
[----:B------:R-:W-:Y:S01]  /*6350*/  ULDC UR4, c[0x0][0x150] ;  /* 0x0000540000047ab9 */ /* 0x000fe20000000800 */
[----:B------:R-:W-:Y:S02]  /*6360*/  IADD3 R3, P0, RZ, -R101, RZ ;  /* 0x80000065ff037210 */ /* 0x000fe40007f1e0ff */
[----:B------:R-:W-:-:S03]  /*6370*/  I2FP.F32.U32 R7, R12 ;  /* 0x0000000c00077245 */ /* 0x000fc60000201000 */
[----:B------:R-:W1:Y:S01]  /*6380*/  LDC R6, c[0x0][0x618] ;  /* 0x00018600ff067b82 */ /* 0x000e620000000800 */
[----:B------:R-:W-:Y:S02]  /*6390*/  IMAD.X R5, RZ, RZ, ~R0, P0 ;  /* 0x000000ffff057224 */ /* 0x000fe400000e0e00 */
[----:B------:R-:W-:Y:S01]  /*63a0*/  FMUL R7, R7, UR4 ;  /* 0x0000000407077c20 */ /* 0x000fe20008400000 */
[----:B------:R-:W-:Y:S01]  /*63b0*/  ULDC UR4, c[0x0][0x154] ;  /* 0x0000550000047ab9 */ /* 0x000fe20000000800 */
[-C--:B------:R-:W-:Y:S02]  /*63c0*/  IMAD R0, R5, R14.reuse, RZ ;  /* 0x0000000e05007224 */ /* 0x080fe400078e02ff */
[C---:B------:R-:W-:Y:S01]  /*63d0*/  IMAD.WIDE.U32 R4, R3.reuse, R14, R16 ;  /* 0x0000000e03047225 */ /* 0x040fe200078e0010 */
[----:B------:R-:W2:Y:S01]  /*63e0*/  LDC R8, c[0x0][0x608] ;  /* 0x00018200ff087b82 */ /* 0x000ea20000000800 */
[----:B------:R-:W3:Y:S02]  /*63f0*/  F2I.U32.TRUNC.NTZ R7, R7 ;  /* 0x0000000700077305 */ /* 0x000ee4000020f000 */
[----:B------:R-:W-:Y:S01]  /*6400*/  IMAD R3, R3, R15, R0 ;  /* 0x0000000f03037224 */ /* 0x000fe200078e0200 */
[----:B------:R-:W-:-:S03]  /*6410*/  I2FP.F32.U32 R0, R20 ;  /* 0x0000001400007245 */ /* 0x000fc60000201000 */
[----:B------:R-:W-:Y:S01]  /*6420*/  IMAD.IADD R3, R5, 0x1, R3 ;  /* 0x0000000105037824 */ /* 0x000fe200078e0203 */
[----:B------:R-:W4:Y:S01]  /*6430*/  LDC R11, c[0x0][0x658] ;  /* 0x00019600ff0b7b82 */ /* 0x000f220000000800 */
[----:B0-----:R-:W-:-:S04]  /*6440*/  ISETP.NE.U32.AND P0, PT, R26, RZ, PT ;  /* 0x000000ff1a00720c */ /* 0x001fc80003f05070 */
[----:B------:R-:W-:-:S03]  /*6450*/  ISETP.NE.AND.EX P0, PT, R27, RZ, PT, P0 ;  /* 0x000000ff1b00720c */ /* 0x000fc60003f05300 */
[----:B------:R-:W0:Y:S01]  /*6460*/  LDC R9, c[0x0][0x144] ;  /* 0x00005100ff097b82 */ /* 0x000e220000000800 */
[-C--:B-1----:R-:W-:Y:S01]  /*6470*/  SHF.R.U64 R10, R4, R6.reuse, R3 ;  /* 0x00000006040a7219 */ /* 0x082fe20000001203 */
[----:B---3--:R-:W-:Y:S01]  /*6480*/  IMAD.MOV R7, RZ, RZ, -R7 ;  /* 0x000000ffff077224 */ /* 0x008fe200078e0a07 */
[----:B------:R-:W-:Y:S01]  /*6490*/  SHF.R.U32.HI R3, RZ, R6, R3 ;  /* 0x00000006ff037219 */ /* 0x000fe20000011603 */
[----:B------:R-:W-:-:S04]  /*64a0*/  FMUL R6, R0, UR4 ;  /* 0x0000000400067c20 */ /* 0x000fc80008400000 */
[----:B------:R-:W1:Y:S01]  /*64b0*/  LDC R21, c[0x0][0x148] ;  /* 0x00005200ff157b82 */ /* 0x000e620000000800 */
[----:B------:R3:W0:Y:S01]  /*64c0*/  F2I.U32.TRUNC.NTZ R14, R6 ;  /* 0x00000006000e7305 */ /* 0x000622000020f000 */
[-CC-:B--2---:R-:W-:Y:S02]  /*64d0*/  SHF.R.U64 R13, R10, R8.reuse, R3.reuse ;  /* 0x000000080a0d7219 */ /* 0x184fe40000001203 */
[----:B------:R-:W-:-:S04]  /*64e0*/  SHF.R.U32.HI R0, RZ, R8, R3 ;  /* 0x00000008ff007219 */ /* 0x000fc80000011603 */
[----:B-----5:R-:W2:Y:S01]  /*64f0*/  LDC R24, c[0x0][0x648] ;  /* 0x00019200ff187b82 */ /* 0x020ea20000000800 */
[-CC-:B----4-:R-:W-:Y:S02]  /*6500*/  SHF.R.U64 R15, R13, R11.reuse, R0.reuse ;  /* 0x0000000b0d0f7219 */ /* 0x190fe40000001200 */
[----:B------:R-:W-:-:S03]  /*6510*/  SHF.R.U32.HI R5, RZ, R11, R0 ;  /* 0x0000000bff057219 */ /* 0x000fc60000011600 */
[----:B------:R-:W-:Y:S02]  /*6520*/  IMAD.MOV.U32 R4, RZ, RZ, R15 ;  /* 0x000000ffff047224 */ /* 0x000fe400078e000f */
[----:B------:R-:W4:Y:S01]  /*6530*/  LDC R28, c[0x0][0x638] ;  /* 0x00018e00ff1c7b82 */ /* 0x000f220000000800 */
[----:B0-----:R-:W-:-:S07]  /*6540*/  IMAD R25, R9, R7, R12 ;  /* 0x0000000709197224 */ /* 0x001fce00078e020c */
[----:B------:R-:W0:Y:S08]  /*6550*/  LDC R29, c[0x0][0x610] ;  /* 0x00018400ff1d7b82 */ /* 0x000e300000000800 */
[----:B------:R-:W0:Y:S01]  /*6560*/  LDC R30, c[0x0][0x600] ;  /* 0x00018000ff1e7b82 */ /* 0x000e220000000800 */
[----:B-123--:R-:W-:Y:S05]  /*6570*/  @!P0 BRA `(.L_x_161) ;  /* 0x0000000000288947 */ /* 0x00efea0003800000 */
[----:B------:R-:W1:Y:S02]  /*6580*/  LDC R0, c[0x0][0x64c] ;  /* 0x00019300ff007b82 */ /* 0x000e640000000800 */
[----:B-1----:R-:W-:-:S05]  /*6590*/  IADD3 R3, P0, R15, R0, RZ ;  /* 0x000000000f037210 */ /* 0x002fca0007f1e0ff */
        /* <DEDUP_REMOVED lines=8> */
.L_x_161:
[----:B------:R-:W-:Y:S01]  /*6620*/  ISETP.NE.AND P0, PT, R2, 0x1, PT ;  /* 0x000000010200780c */ /* 0x000fe20003f05270 */
[----:B------:R-:W-:Y:S01]  /*6630*/  IMAD.MOV R14, RZ, RZ, -R14 ;  /* 0x000000ffff0e7224 */ /* 0x000fe200078e0a0e */
[----:B------:R-:W-:Y:S02]  /*6640*/  SHF.R.U64 R3, R4, R24, R5 ;  /* 0x0000001804037219 */ /* 0x000fe40000001205 */
[----:B------:R-:W-:Y:S02]  /*6650*/  LOP3.LUT R0, R13, R98, RZ, 0xc0, !PT ;  /* 0x000000620d007212 */ /* 0x000fe400078ec0ff */
[----:B------:R-:W-:Y:S01]  /*6660*/  LOP3.LUT R10, R10, R97, RZ, 0xc0, !PT ;  /* 0x000000610a0a7212 */ /* 0x000fe200078ec0ff */
[----:B------:R-:W-:Y:S02]  /*6670*/  IMAD.MOV R4, RZ, RZ, -R3 ;  /* 0x000000ffff047224 */ /* 0x000fe400078e0a03 */
[----:B------:R-:W-:Y:S02]  /*6680*/  IMAD R0, R93, R3, R0 ;  /* 0x000000035d007224 */ /* 0x000fe400078e0200 */
[----:B----4-:R-:W-:-:S02]  /*6690*/  IMAD R3, R4, R28, R15 ;  /* 0x0000001c04037224 */ /* 0x010fc400078e020f */
[----:B------:R-:W-:Y:S02]  /*66a0*/  @P0 IMAD R25, R21, R14, R20 ;  /* 0x0000000e15190224 */ /* 0x000fe400078e0214 */
[----:B0-----:R-:W-:Y:S02]  /*66b0*/  IMAD R5, R3, R30, R10 ;  /* 0x0000001e03057224 */ /* 0x001fe400078e020a */
[----:B------:R-:W-:Y:S02]  /*66c0*/  IMAD R0, R0, R29, R25 ;  /* 0x0000001d00007224 */ /* 0x000fe400078e0219 */
[----:B------:R-:W-:-:S03]  /*66d0*/  IMAD.MOV.U32 R4, RZ, RZ, 0x1 ;  /* 0x00000001ff047424 */ /* 0x000fc600078e00ff */
[----:B------:R-:W-:Y:S02]  /*66e0*/  SEL R100, R5, R0, !P0 ;  /* 0x0000000005647207 */ /* 0x000fe40004000000 */
[----:B------:R-:W-:Y:S02]  /*66f0*/  PRMT R3, R4, 0x7610, R3 ;  /* 0x0000761004037816 */ /* 0x000fe40000000003 */
[----:B------:R-:W-:-:S07]  /*6700*/  SEL R0, R0, R5, !P0 ;  /* 0x0000000500007207 */ /* 0x000fce0004000000 */
.L_x_159:
[----:B------:R-:W-:Y:S01]  /*6710*/  UIADD3 UR41, UR43, UR41, URZ ;  /* 0x000000292b297290 */ /* 0x000fe2000fffe03f */
[----:B------:R-:W-:Y:S01]  /*6720*/  LOP3.LUT P0, RZ, R3, 0xff, RZ, 0xc0, !PT ;  /* 0x000000ff03ff7812 */ /* 0x000fe2000780c0ff */
[----:B------:R-:W-:Y:S02]  /*6730*/  IMAD.MOV.U32 R103, RZ, RZ, R0 ;  /* 0x000000ffff677224 */ /* 0x000fe400078e0000 */
[----:B------:R-:W-:Y:S02]  /*6740*/  USHF.R.U32.HI UR4, URZ, 0x1, UR41 ;  /* 0x000000013f047899 */ /* 0x000fe40008011629 */
[----:B------:R-:W-:Y:S02]  /*6750*/  UISETP.GT.U32.AND UP1, UPT, UR41, 0x1, UPT ;  /* 0x000000012900788c */ /* 0x000fe4000bf24070 */
[----:B------:R-:W-:Y:S02]  /*6760*/  ULOP3.LUT UR4, UR4, 0x1, URZ, 0xc0, !UPT ;  /* 0x0000000104047892 */ /* 0x000fe4000f8ec03f */
[----:B------:R-:W-:-:S02]  /*6770*/  UISETP.LT.U32.AND UP1, UPT, UR43, 0x2, UP1 ;  /* 0x000000022b00788c */ /* 0x000fc40008f21070 */
[----:B------:R-:W-:Y:S02]  /*6780*/  UISETP.NE.U32.AND UP0, UPT, UR4, 0x1, UPT ;  /* 0x000000010400788c */ /* 0x000fe4000bf05070 */
[----:B------:R-:W-:Y:S02]  /*6790*/  USEL UR5, URZ, 0x1, !UP1 ;  /* 0x000000013f057887 */ /* 0x000fe4000c800000 */
[----:B------:R-:W-:Y:S02]  /*67a0*/  UISETP.GT.U32.AND UP0, UPT, UR43, 0x1, !UP0 ;  /* 0x000000012b00788c */ /* 0x000fe4000c704070 */
[----:B------:R-:W-:Y:S02]  /*67b0*/  ULOP3.LUT UR41, UR41, 0x1, URZ, 0xc0, !UPT ;  /* 0x0000000129297892 */ /* 0x000fe4000f8ec03f */
[----:B------:R-:W-:-:S04]  /*67c0*/  USEL UR4, URZ, 0x1, !UP0 ;  /* 0x000000013f047887 */ /* 0x000fc8000c000000 */
[----:B------:R-:W-:Y:S01]  /*67d0*/  ULOP3.LUT UR40, UR4, UR40, UR5, 0x96, !UPT ;  /* 0x0000002804287292 */ /* 0x000fe2000f8e9605 */
[----:B------:R-:W-:Y:S11]  /*67e0*/  @P0 BRA `(.L_x_162) ;  /* 0xffffffac001c0947 */ /* 0x000ff6000383ffff */
[----:B------:R-:W-:Y:S05]  /*67f0*/  EXIT ;  /* 0x000000000000794d */ /* 0x000fea0003800000 */
.L_x_7:
        /* <DEDUP_REMOVED lines=26> */
.L_x_164:
[----:B------:R-:W0:Y:S01]  /*69a0*/  LDC.64 R28, c[0x0][0x640] ;  /* 0x00019000ff1c7b82 */ /* 0x000e220000000a00 */
[-CC-:B------:R-:W-:Y:S01]  /*69b0*/  SHF.R.U64 R21, R14, R6.reuse, R15.reuse ;  /* 0x000000060e157219 */ /* 0x180fe2000000120f */
[----:B------:R-:W-:Y:S01]  /*69c0*/  IMAD.MOV.U32 R30, RZ, RZ, 0x1 ;  /* 0x00000001ff1e7424 */ /* 0x000fe200078e00ff */
[----:B------:R-:W-:Y:S02]  /*69d0*/  SHF.R.U32.HI R6, RZ, R6, R15 ;  /* 0x00000006ff067219 */ /* 0x000fe4000001160f */
[----:B------:R-:W-:-:S03]  /*69e0*/  IADD3 R13, P0, RZ, -R21, RZ ;  /* 0x80000015ff0d7210 */ /* 0x000fc60007f1e0ff */
[----:B------:R-:W1:Y:S02]  /*69f0*/  LDC R12, c[0x0][0x618] ;  /* 0x00018600ff0c7b82 */ /* 0x000e640000000800 */
[----:B------:R-:W-:-:S04]  /*6a00*/  IMAD.X R9, RZ, RZ, ~R6, P0 ;  /* 0x000000ffff097224 */ /* 0x000fc800000e0e06 */
[-C--:B------:R-:W-:Y:S02]  /*6a10*/  IMAD R6, R9, R24.reuse, RZ ;  /* 0x0000001809067224 */ /* 0x080fe400078e02ff */
[----:B------:R-:W2:Y:S01]  /*6a20*/  LDC R14, c[0x0][0x608] ;  /* 0x00018200ff0e7b82 */ /* 0x000ea20000000800 */
[----:B------:R-:W-:-:S04]  /*6a30*/  IMAD.WIDE.U32 R8, R13, R24, R16 ;  /* 0x000000180d087225 */ /* 0x000fc800078e0010 */
[----:B------:R-:W-:-:S03]  /*6a40*/  IMAD R13, R13, R25, R6 ;  /* 0x000000190d0d7224 */ /* 0x000fc600078e0206 */
[----:B------:R-:W3:Y:S01]  /*6a50*/  LDC R27, c[0x0][0x658] ;  /* 0x00019600ff1b7b82 */ /* 0x000ee20000000800 */
[----:B------:R-:W-:Y:S01]  /*6a60*/  IMAD.IADD R9, R9, 0x1, R13 ;  /* 0x0000000109097824 */ /* 0x000fe200078e020d */
[----:B0-----:R-:W-:-:S04]  /*6a70*/  ISETP.NE.U32.AND P0, PT, R28, RZ, PT ;  /* 0x000000ff1c00720c */ /* 0x001fc80003f05070 */
[----:B------:R-:W-:Y:S02]  /*6a80*/  ISETP.NE.AND.EX P0, PT, R29, RZ, PT, P0 ;  /* 0x000000ff1d00720c */ /* 0x000fe40003f05300 */
[----:B------:R-:W0:Y:S01]  /*6a90*/  LDC R22, c[0x0][0x600] ;  /* 0x00018000ff167b82 */ /* 0x000e220000000800 */
[-CC-:B-1----:R-:W-:Y:S01]  /*6aa0*/  SHF.R.U64 R10, R8, R12.reuse, R9.reuse ;  /* 0x0000000c080a7219 */ /* 0x182fe20000001209 */
[----:B------:R-:W-:Y:S01]  /*6ab0*/  IMAD.MOV.U32 R8, RZ, RZ, -0x1 ;  /* 0xffffffffff087424 */ /* 0x000fe200078e00ff */
[----:B------:R-:W-:-:S05]  /*6ac0*/  SHF.R.U32.HI R9, RZ, R12, R9 ;  /* 0x0000000cff097219 */ /* 0x000fca0000011609 */
[----:B------:R-:W1:Y:S01]  /*6ad0*/  LDC R24, c[0x0][0x648] ;  /* 0x00019200ff187b82 */ /* 0x000e620000000800 */
[-CC-:B--2---:R-:W-:Y:S02]  /*6ae0*/  SHF.R.U64 R23, R10, R14.reuse, R9.reuse ;  /* 0x0000000e0a177219 */ /* 0x184fe40000001209 */
[----:B------:R-:W-:-:S05]  /*6af0*/  SHF.R.U32.HI R6, RZ, R14, R9 ;  /* 0x0000000eff067219 */ /* 0x000fca0000011609 */
[----:B------:R-:W2:Y:S01]  /*6b00*/  LDC R26, c[0x0][0x638] ;  /* 0x00018e00ff1a7b82 */ /* 0x000ea20000000800 */
[-C--:B---3--:R-:W-:Y:S02]  /*6b10*/  SHF.L.U32 R8, R8, R27.reuse, RZ ;  /* 0x0000001b08087219 */ /* 0x088fe400000006ff */
[-CC-:B------:R-:W-:Y:S02]  /*6b20*/  SHF.R.U64 R25, R23, R27.reuse, R6.reuse ;  /* 0x0000001b17197219 */ /* 0x180fe40000001206 */
[----:B------:R-:W-:Y:S02]  /*6b30*/  LOP3.LUT R32, RZ, R8, RZ, 0x33, !PT ;  /* 0x00000008ff207212 */ /* 0x000fe400078e33ff */
[----:B------:R-:W-:Y:S01]  /*6b40*/  SHF.R.U32.HI R9, RZ, R27, R6 ;  /* 0x0000001bff097219 */ /* 0x000fe20000011606 */
[----:B------:R-:W3:Y:S01]  /*6b50*/  LDC R31, c[0x0][0x610] ;  /* 0x00018400ff1f7b82 */ /* 0x000ee20000000800 */
[----:B------:R-:W-:Y:S01]  /*6b60*/  IMAD.MOV.U32 R8, RZ, RZ, R25 ;  /* 0x000000ffff087224 */ /* 0x000fe200078e0019 */
[----:B------:R-:W-:Y:S06]  /*6b70*/  @!P0 BRA `(.L_x_165) ;  /* 0x0000000000288947 */ /* 0x000fec0003800000 */
        /* <DEDUP_REMOVED lines=10> */
.L_x_165:
[----:B------:R-:W-:Y:S02]  /*6c20*/  ISETP.NE.AND P0, PT, R2, 0x1, PT ;  /* 0x000000010200780c */ /* 0x000fe40003f05270 */
[----:B-1----:R-:W-:Y:S01]  /*6c30*/  SHF.R.U64 R6, R8, R24, R9 ;  /* 0x0000001808067219 */ /* 0x002fe20000001209 */
[----:B0-----:R-:W-:Y:S01]  /*6c40*/  VIADD R9, R22, 0xffffffff ;  /* 0xffffffff16097836 */ /* 0x001fe20000000000 */
[----:B------:R-:W-:Y:S02]  /*6c50*/  SHF.L.U32 R30, R30, R27, RZ ;  /* 0x0000001b1e1e7219 */ /* 0x000fe400000006ff */
[----:B------:R-:W-:Y:S01]  /*6c60*/  LOP3.LUT R5, R23, R32, RZ, 0xc0, !PT ;  /* 0x0000002017057212 */ /* 0x000fe200078ec0ff */
[----:B------:R-:W-:-:S04]  /*6c70*/  IMAD.MOV R8, RZ, RZ, -R6 ;  /* 0x000000ffff087224 */ /* 0x000fc800078e0a06 */
[----:B------:R-:W-:Y:S01]  /*6c80*/  IMAD R6, R30, R6, R5 ;  /* 0x000000061e067224 */ /* 0x000fe200078e0205 */
[----:B------:R-:W-:Y:S01]  /*6c90*/  LOP3.LUT R5, R10, R9, RZ, 0xc0, !PT ;  /* 0x000000090a057212 */ /* 0x000fe200078ec0ff */
[----:B------:R-:W-:Y:S02]  /*6ca0*/  @P0 IMAD R3, R7, R20, R4 ;  /* 0x0000001407030224 */ /* 0x000fe400078e0204 */
[----:B--2---:R-:W-:Y:S02]  /*6cb0*/  IMAD R4, R8, R26, R25 ;  /* 0x0000001a08047224 */ /* 0x004fe400078e0219 */
[----:B---3--:R-:W-:Y:S02]  /*6cc0*/  IMAD R3, R6, R31, R3 ;  /* 0x0000001f06037224 */ /* 0x008fe400078e0203 */
[----:B------:R-:W-:Y:S02]  /*6cd0*/  IMAD R4, R4, R22, R5 ;  /* 0x0000001604047224 */ /* 0x000fe400078e0205 */
[----:B------:R-:W-:-:S02]  /*6ce0*/  IMAD.MOV.U32 R8, RZ, RZ, 0x1 ;  /* 0x00000001ff087424 */ /* 0x000fc400078e00ff */
[----:B------:R-:W-:Y:S01]  /*6cf0*/  IMAD.MOV.U32 R6, RZ, RZ, R21 ;  /* 0x000000ffff067224 */ /* 0x000fe200078e0015 */
[----:B------:R-:W-:Y:S02]  /*6d00*/  SEL R19, R4, R3, !P0 ;  /* 0x0000000304137207 */ /* 0x000fe40004000000 */
[----:B------:R-:W-:-:S07]  /*6d10*/  SEL R13, R3, R4, !P0 ;  /* 0x00000004030d7207 */ /* 0x000fce0004000000 */
.L_x_163:
[----:B------:R-:W-:-:S08]  /*6d20*/  NOP ;  /* 0x0000000000007918 */ /* 0x000fd00000000000 */
[----:B------:R-:W0:-:S00]  /*6d30*/  USETMAXREG.DEALLOC.CTAPOOL 0x28 ;  /* 0x00000028000079c8 */ /* 0x000e0000080e0500 */
[----:B0-----:R-:W-:-:S13]  /*6d40*/  ISETP.NE.AND P0, PT, R0, RZ, PT ;  /* 0x000000ff0000720c */ /* 0x001fda0003f05270 */
[----:B------:R-:W-:Y:S05]  /*6d50*/  @P0 EXIT ;  /* 0x000000000000094d */ /* 0x000fea0003800000 */
[----:B------:R-:W-:Y:S01]  /*6d60*/  LOP3.LUT P0, RZ, R8, 0xff, RZ, 0xc0, !PT ;  /* 0x000000ff08ff7812 */ /* 0x000fe2000780c0ff */
[----:B------:R-:W-:Y:S02]  /*6d70*/  IMAD.MOV.U32 R10, RZ, RZ, 0x1 ;  /* 0x00000001ff0a7424 */ /* 0x000fe400078e00ff */
[----:B------:R-:W-:-:S10]  /*6d80*/  IMAD.MOV.U32 R9, RZ, RZ, RZ ;  /* 0x000000ffff097224 */ /* 0x000fd400078e00ff */
[----:B------:R-:W-:Y:S05]  /*6d90*/  @!P0 BRA `(.L_x_166) ;  /* 0x0000000c00a48947 */ /* 0x000fea0003800000 */
[----:B------:R-:W0:Y:S01]  /*6da0*/  LDC R0, c[0x0][0x28c] ;  /* 0x0000a300ff007b82 */ /* 0x000e220000000800 */
[----:B------:R-:W-:Y:S01]  /*6db0*/  ULDC UR5, c[0x0][0x658] ;  /* 0x0001960000057ab9 */ /* 0x000fe20000000800 */
[----:B------:R-:W-:Y:S01]  /*6dc0*/  UMOV UR8, 0xffffffff ;  /* 0xffffffff00087882 */ /* 0x000fe20000000000 */
[----:B------:R-:W-:Y:S01]  /*6dd0*/  UMOV UR11, 0x1 ;  /* 0x00000001000b7882 */ /* 0x000fe20000000000 */
[----:B------:R-:W-:Y:S01]  /*6de0*/  USHF.L.U32 UR8, UR8, UR5, URZ ;  /* 0x0000000508087299 */ /* 0x000fe2000800063f */
[----:B------:R-:W-:Y:S01]  /*6df0*/  BSSY B0, `(.L_x_166) ;  /* 0x00000e3000007945 */ /* 0x000fe20003800000 */
[----:B------:R-:W-:Y:S01]  /*6e00*/  LOP3.LUT R12, R18, 0x2, RZ, 0xfc, !PT ;  /* 0x00000002120c7812 */ /* 0x000fe200078efcff */
[----:B------:R-:W-:Y:S01]  /*6e10*/  IMAD.MOV.U32 R10, RZ, RZ, 0x1 ;  /* 0x00000001ff0a7424 */ /* 0x000fe200078e00ff */
[----:B------:R-:W1:Y:S01]  /*6e20*/  S2UR UR7, SR_CgaCtaId ;  /* 0x00000000000779c3 */ /* 0x000e620000008800 */
[----:B------:R-:W-:Y:S01]  /*6e30*/  ULOP3.LUT UR21, URZ, UR8, URZ, 0x33, !UPT ;  /* 0x000000083f157292 */ /* 0x000fe2000f8e333f */
[----:B------:R-:W-:Y:S01]  /*6e40*/  IMAD.MOV.U32 R9, RZ, RZ, RZ ;  /* 0x000000ffff097224 */ /* 0x000fe200078e00ff */
[----:B------:R-:W-:Y:S01]  /*6e50*/  ULDC UR4, c[0x0][0x600] ;  /* 0x0001800000047ab9 */ /* 0x000fe20000000800 */
[----:B------:R-:W-:Y:S01]  /*6e60*/  UMOV UR23, 0x1111 ;  /* 0x0000111100177882 */ /* 0x000fe20000000000 */
[----:B------:R-:W-:-:S02]  /*6e70*/  UIADD3 UR4, UR4, -0x1, URZ ;  /* 0xffffffff04047890 */ /* 0x000fc4000fffe03f */
[----:B------:R-:W-:Y:S01]  /*6e80*/  USHF.L.U32 UR5, UR11, UR5, URZ ;  /* 0x000000050b057299 */ /* 0x000fe2000800063f */
[----:B------:R-:W-:Y:S01]  /*6e90*/  ULDC.64 UR32, c[0x0][0x198] ;  /* 0x0000660000207ab9 */ /* 0x000fe20000000a00 */
[----:B0-----:R-:W-:-:S05]  /*6ea0*/  VIADD R0, R0, 0x3f ;  /* 0x0000003f00007836 */ /* 0x001fca0000000000 */
[----:B------:R-:W-:Y:S01]  /*6eb0*/  SHF.R.S32.HI R3, RZ, 0x1f, R0 ;  /* 0x0000001fff037819 */ /* 0x000fe20000011400 */
[----:B-1----:R-:W-:-:S03]  /*6ec0*/  USHF.R.U32.HI UR30, URZ, 0x2, UR7 ;  /* 0x000000023f1e7899 */ /* 0x002fc60008011607 */
[----:B------:R-:W-:Y:S01]  /*6ed0*/  LEA.HI R3, R3, R0, RZ, 0x6 ;  /* 0x0000000003037211 */ /* 0x000fe200078f30ff */
[----:B------:R-:W-:Y:S01]  /*6ee0*/  ULOP3.LUT UR6, UR7, 0x3, URZ, 0xc0, !UPT ;  /* 0x0000000307067892 */ /* 0x000fe2000f8ec03f */
[----:B------:R-:W-:Y:S01]  /*6ef0*/  IMAD.MOV.U32 R0, RZ, RZ, 0x1 ;  /* 0x00000001ff007424 */ /* 0x000fe200078e00ff */
[----:B------:R-:W-:Y:S01]  /*6f00*/  USHF.L.U32 UR13, UR7, 0x4, URZ ;  /* 0x00000004070d7899 */ /* 0x000fe2000800063f */
[--C-:B------:R-:W-:Y:S01]  /*6f10*/  SHF.R.S32.HI R8, RZ, 0x6, R3.reuse ;  /* 0x00000006ff087819 */ /* 0x100fe20000011403 */
[----:B------:R-:W-:Y:S02]  /*6f20*/  USHF.L.U32 UR31, UR7, 0xa, URZ ;  /* 0x0000000a071f7899 */ /* 0x000fe4000800063f */
[----:B------:R-:W-:Y:S01]  /*6f30*/  ULOP3.LUT UR7, UR7, 0xfffffffc, URZ, 0xc0, !UPT ;  /* 0xfffffffc07077892 */ /* 0x000fe2000f8ec03f */
[----:B------:R-:W-:Y:S01]  /*6f40*/  PRMT R3, R0, 0x7610, R3 ;  /* 0x0000761000037816 */ /* 0x000fe20000000003 */
[----:B------:R-:W-:Y:S01]  /*6f50*/  UISETP.GT.U32.AND UP0, UPT, UR6, 0xffff, UPT ;  /* 0x0000ffff0600788c */ /* 0x000fe2000bf04070 */
[----:B------:R-:W-:Y:S01]  /*6f60*/  VIADD R0, R8, 0x1 ;  /* 0x0000000108007836 */ /* 0x000fe20000000000 */
[----:B------:R-:W-:-:S02]  /*6f70*/  ULOP3.LUT UR9, UR7, 0x1, URZ, 0xfc, !UPT ;  /* 0x0000000107097892 */ /* 0x000fc4000f8efc3f */
[----:B------:R-:W-:Y:S02]  /*6f80*/  ULOP3.LUT UR10, UR7, 0x2, URZ, 0xfc, !UPT ;  /* 0x00000002070a7892 */ /* 0x000fe4000f8efc3f */
[----:B------:R-:W-:Y:S02]  /*6f90*/  USHF.L.U32 UR8, UR11, UR7, URZ ;  /* 0x000000070b087299 */ /* 0x000fe4000800063f */
[----:B------:R-:W-:Y:S02]  /*6fa0*/  ULOP3.LUT UR7, UR7, 0x3, URZ, 0xfc, !UPT ;  /* 0x0000000307077892 */ /* 0x000fe4000f8efc3f */
[----:B------:R-:W-:Y:S02]  /*6fb0*/  USHF.L.U32 UR9, UR11, UR9, URZ ;  /* 0x000000090b097299 */ /* 0x000fe4000800063f */
[----:B------:R-:W-:Y:S02]  /*6fc0*/  USHF.L.U32 UR10, UR11, UR10, URZ ;  /* 0x0000000a0b0a7299 */ /* 0x000fe4000800063f */
[----:B------:R-:W-:-:S02]  /*6fd0*/  USEL UR6, UR6, 0xffff, !UP0 ;  /* 0x0000ffff06067887 */ /* 0x000fc4000c000000 */
[----:B------:R-:W-:Y:S02]  /*6fe0*/  USHF.L.U32 UR7, UR11, UR7, URZ ;  /* 0x000000070b077299 */ /* 0x000fe4000800063f */
[----:B------:R-:W-:Y:S02]  /*6ff0*/  ULOP3.LUT UR8, UR10, UR8, UR9, 0xfe, !UPT ;  /* 0x000000080a087292 */ /* 0x000fe4000f8efe09 */
[----:B------:R-:W-:Y:S02]  /*7000*/  ULOP3.LUT UR6, UR6, 0xffff, URZ, 0xc0, !UPT ;  /* 0x0000ffff06067892 */ /* 0x000fe4000f8ec03f */
[----:B------:R-:W-:Y:S02]  /*7010*/  ULOP3.LUT UR13, UR13, 0x30, URZ, 0xc0, !UPT ;  /* 0x000000300d0d7892 */ /* 0x000fe4000f8ec03f */
[----:B------:R-:W-:Y:S02]  /*7020*/  ULOP3.LUT UR22, UR8, UR7, URZ, 0xfc, !UPT ;  /* 0x0000000708167292 */ /* 0x000fe4000f8efc3f */
[----:B------:R-:W-:-:S12]  /*7030*/  USHF.L.U32 UR23, UR23, UR6, URZ ;  /* 0x0000000617177299 */ /* 0x000fd8000800063f */
.L_x_177:
[----:B------:R-:W-:-:S03]  /*7040*/  UMOV UR6, 0xffffffff ;  /* 0xffffffff00067882 */ /* 0x000fc60000000000 */
[----:B------:R-:W-:Y:S05]  /*7050*/  BRA.DIV UR6, `(.L_x_167) ;  /* 0x0000000e06947947 */ /* 0x000fea000b800000 */
[----:B------:R-:W-:-:S13]  /*7060*/  ELECT P6, URZ, PT ;  /* 0x00000000003f782f */ /* 0x000fda00038c0000 */
.L_x_186:
[----:B------:R-:W-:Y:S04]  /*7070*/  BSSY B1, `(.L_x_168) ;  /* 0x0000047000017945 */ /* 0x000fe80003800000 */
[----:B------:R-:W-:Y:S05]  /*7080*/  @!P6 BRA `(.L_x_169) ;  /* 0x000000040014e947 */ /* 0x000fea0003800000 */
[----:B------:R-:W0:Y:S02]  /*7090*/  LDC R4, c[0x0][0x28c] ;  /* 0x0000a300ff047b82 */ /* 0x000e240000000800 */
[----:B0-----:R-:W-:-:S13]  /*70a0*/  ISETP.GE.AND P0, PT, R4, 0x1, PT ;  /* 0x000000010400780c */ /* 0x001fda0003f06270 */
[----:B------:R-:W-:Y:S05]  /*70b0*/  @!P0 BRA `(.L_x_169) ;  /* 0x0000000400088947 */ /* 0x000fea0003800000 */
[----:B------:R-:W-:Y:S01]  /*70c0*/  LEA R13, R13, UR30, 0x2 ;  /* 0x0000001e0d0d7c11 */ /* 0x000fe2000f8e10ff */
[----:B------:R-:W-:Y:S02]  /*70d0*/  IMAD.SHL.U32 R19, R19, 0x80, RZ ;  /* 0x0000008013137824 */ /* 0x000fe400078e00ff */
[----:B------:R-:W-:Y:S02]  /*70e0*/  IMAD.MOV.U32 R21, RZ, RZ, RZ ;  /* 0x000000ffff157224 */ /* 0x000fe400078e00ff */
[----:B------:R-:W-:Y:S02]  /*70f0*/  IMAD.U32 R23, RZ, RZ, UR13 ;  /* 0x0000000dff177e24 */ /* 0x000fe4000f8e00ff */
[----:B------:R-:W-:Y:S02]  /*7100*/  IMAD.MOV.U32 R4, RZ, RZ, R0 ;  /* 0x000000ffff047224 */ /* 0x000fe400078e0000 */
[----:B------:R-:W-:Y:S02]  /*7110*/  IMAD.MOV.U32 R5, RZ, RZ, R10 ;  /* 0x000000ffff057224 */ /* 0x000fe400078e000a */
[----:B------:R-:W-:-:S02]  /*7120*/  IMAD.MOV.U32 R7, RZ, RZ, R9 ;  /* 0x000000ffff077224 */ /* 0x000fc400078e0009 */
[----:B------:R-:W-:Y:S02]  /*7130*/  IMAD.SHL.U32 R15, R13, 0x20, RZ ;  /* 0x000000200d0f7824 */ /* 0x000fe400078e00ff */
[----:B------:R-:W-:-:S07]  /*7140*/  VIADD R24, R19, 0x40 ;  /* 0x0000004013187836 */ /* 0x000fce0000000000 */
.L_x_172:
[----:B------:R-:W0:Y:S01]  /*7150*/  S2R R14, SR_CgaCtaId ;  /* 0x00000000000e7919 */ /* 0x000e220000008800 */
[----:B------:R-:W-:Y:S02]  /*7160*/  MOV R13, 0x400 ;  /* 0x00000400000d7802 */ /* 0x000fe40000000f00 */
[----:B------:R-:W-:Y:S02]  /*7170*/  ISETP.NE.AND P1, PT, R11, RZ, PT ;  /* 0x000000ff0b00720c */ /* 0x000fe40003f25270 */
[----:B0-----:R-:W-:Y:S02]  /*7180*/  LEA R22, R14, R13, 0x18 ;  /* 0x0000000d0e167211 */ /* 0x001fe400078ec0ff */
[----:B------:R-:W-:-:S09]  /*7190*/  SHF.L.U32 R13, R5, 0x1f, RZ ;  /* 0x0000001f050d7819 */ /* 0x000fd200000006ff */
[----:B------:R-:W0:Y:S01]  /*71a0*/  @!P1 LDC R14, c[0x0][0x500] ;  /* 0x00014000ff0e9b82 */ /* 0x000e220000000800 */
[----:B------:R-:W-:-:S04]  /*71b0*/  IMAD R20, R7, 0x8, R22 ;  /* 0x0000000807147824 */ /* 0x000fc800078e0216 */
[----:B------:R-:W1:Y:S02]  /*71c0*/  SYNCS.PHASECHK.TRANS64.TRYWAIT P0, [R20+URZ+0x10], R13 ;  /* 0x0000100d140075a7 */ /* 0x000e64000800017f */
[----:B-1----:R-:W-:Y:S05]  /*71d0*/  @!P0 BRA `(.L_x_170) ;  /* 0x0000000c00548947 */ /* 0x002fea0003800000 */
.L_x_187:
[----:B-1----:R-:W-:Y:S01]  /*71e0*/  PRMT R13, R12, 0x9910, RZ ;  /* 0x000099100c0d7816 */ /* 0x002fe200000000ff */
[----:B0-----:R0:W-:Y:S03]  /*71f0*/  @!P1 SYNCS.ARRIVE.TRANS64 RZ, [R20+URZ], R14 ;  /* 0x0000000e14ff99a7 */ /* 0x0011e6000800003f */
[----:B------:R-:W-:-:S13]  /*7200*/  ISETP.NE.AND P0, PT, R13, 0x2, PT ;  /* 0x000000020d00780c */ /* 0x000fda0003f05270 */
[----:B0-----:R-:W-:Y:S05]  /*7210*/  @P0 BRA `(.L_x_171) ;  /* 0x0000000000040947 */ /* 0x001fea0003800000 */
[----:B------:R-:W-:Y:S01]  /*7220*/  BPT.TRAP 0x1 ;  /* 0x000000040000795c */ /* 0x000fe20000300000 */
.L_x_171:
[----:B------:R-:W-:Y:S01]  /*7230*/  R2UR UR8, R7 ;  /* 0x00000000070872ca */ /* 0x000fe200000e0000 */
[----:B------:R-:W-:Y:S01]  /*7240*/  VIADD R4, R4, 0xffffffff ;  /* 0xffffffff04047836 */ /* 0x000fe20000000000 */
[----:B------:R-:W-:Y:S01]  /*7250*/  R2UR UR10, R22 ;  /* 0x00000000160a72ca */ /* 0x000fe200000e0000 */
[----:B------:R-:W-:Y:S01]  /*7260*/  UIADD3 UR14, UP0, UR32, 0xf0, URZ ;  /* 0x000000f0200e7890 */ /* 0x000fe2000ff1e03f */
[----:B------:R-:W-:Y:S01]  /*7270*/  R2UR UR25, R20 ;  /* 0x00000000141972ca */ /* 0x000fe200000e0000 */
[----:B------:R-:W-:Y:S01]  /*7280*/  UIADD3 UR34, UP1, UR32, 0x1f0, URZ ;  /* 0x000001f020227890 */ /* 0x000fe2000ff3e03f */
[----:B------:R-:W-:Y:S01]  /*7290*/  R2UR UR28, R6 ;  /* 0x00000000061c72ca */ /* 0x000fe200000e0000 */
[----:B------:R-:W-:Y:S01]  /*72a0*/  UIADD3.X UR15, URZ, UR33, URZ, UP0, !UPT ;  /* 0x000000213f0f7290 */ /* 0x000fe200087fe43f */
[----:B------:R-:W-:Y:S01]  /*72b0*/  R2UR UR26, R21 ;  /* 0x00000000151a72ca */ /* 0x000fe200000e0000 */
[----:B------:R-:W-:Y:S01]  /*72c0*/  UPRMT UR29, URZ, 0x5410, UR23 ;  /* 0x000054103f1d7896 */ /* 0x000fe20008000017 */
[----:B------:R-:W-:Y:S01]  /*72d0*/  R2UR UR19, R23 ;  /* 0x00000000171372ca */ /* 0x000fe200000e0000 */
[----:B------:R-:W-:Y:S01]  /*72e0*/  UIADD3.X UR35, URZ, UR33, URZ, UP1, !UPT ;  /* 0x000000213f237290 */ /* 0x000fe20008ffe43f */
[----:B------:R-:W-:Y:S01]  /*72f0*/  R2UR UR27, R15 ;  /* 0x000000000f1b72ca */ /* 0x000fe200000e0000 */
[----:B------:R-:W-:Y:S01]  /*7300*/  USHF.L.U32 UR8, UR8, 0xd, URZ ;  /* 0x0000000d08087899 */ /* 0x000fe2000800063f */
[----:B------:R-:W-:Y:S01]  /*7310*/  R2UR UR18, R19 ;  /* 0x00000000131272ca */ /* 0x000fe200000e0000 */
[----:B------:R-:W-:Y:S01]  /*7320*/  UPRMT UR38, URZ, 0x5410, UR22 ;  /* 0x000054103f267896 */ /* 0x000fe20008000016 */
[----:B------:R-:W-:Y:S01]  /*7330*/  ISETP.GT.AND P1, PT, R4, 0x1, PT ;  /* 0x000000010400780c */ /* 0x000fe20003f24270 */
[----:B------:R-:W-:Y:S01]  /*7340*/  ULEA UR9, UR30, UR8, 0xb ;  /* 0x000000081e097291 */ /* 0x000fe2000f8e583f */
[----:B------:R-:W-:Y:S01]  /*7350*/  VIADD R7, R7, 0x1 ;  /* 0x0000000107077836 */ /* 0x000fe20000000000 */
[----:B------:R-:W-:Y:S01]  /*7360*/  ULOP3.LUT UR8, UR8, 0xc00, UR31, 0xf8, !UPT ;  /* 0x00000c0008087892 */ /* 0x000fe2000f8ef81f */
[----:B------:R-:W-:Y:S01]  /*7370*/  VIADD R23, R23, 0x40 ;  /* 0x0000004017177836 */ /* 0x000fe20000000000 */
[----:B------:R-:W-:Y:S01]  /*7380*/  ULEA UR9, UR9, UR10, 0x1 ;  /* 0x0000000a09097291 */ /* 0x000fe2000f8e083f */
[----:B------:R-:W-:Y:S01]  /*7390*/  VIADD R21, R21, 0x40 ;  /* 0x0000004015157836 */ /* 0x000fe20000000000 */
[----:B------:R-:W-:Y:S01]  /*73a0*/  ULEA UR8, UR8, UR10, 0x1 ;  /* 0x0000000a08087291 */ /* 0x000fe2000f8e083f */
[----:B------:R-:W-:Y:S01]  /*73b0*/  R2UR UR10, R24 ;  /* 0x00000000180a72ca */ /* 0x000fe200000e0000 */
[----:B------:R-:W-:Y:S01]  /*73c0*/  UIADD3 UR24, UR9, 0x100, URZ ;  /* 0x0000010009187890 */ /* 0x000fe2000fffe03f */
[----:B------:R-:W-:Y:S01]  /*73d0*/  ISETP.NE.AND P0, PT, R7, 0x2, PT ;  /* 0x000000020700780c */ /* 0x000fe20003f05270 */
[----:B------:R-:W-:-:S02]  /*73e0*/  UIADD3 UR16, UR8, 0x8100, URZ ;  /* 0x0000810008107890 */ /* 0x000fc4000fffe03f */
[----:B------:R-:W-:Y:S01]  /*73f0*/  UIADD3 UR8, UR8, 0xa100, URZ ;  /* 0x0000a10008087890 */ /* 0x000fe2000fffe03f */
[----:B------:R-:W-:Y:S01]  /*7400*/  SEL R14, RZ, 0x1, P0 ;  /* 0x00000001ff0e7807 */ /* 0x000fe20000000000 */
[----:B------:R-:W-:Y:S01]  /*7410*/  UMOV UR6, 0x0 ;  /* 0x0000000000067882 */ /* 0x000fe20000000000 */
[----:B------:R-:W-:Y:S01]  /*7420*/  UMOV UR7, 0x10000000 ;  /* 0x1000000000077882 */ /* 0x000fe20000000000 */
[----:B------:R-:W-:Y:S01]  /*7430*/  UMOV UR17, UR25 ;  /* 0x0000001900117c82 */ /* 0x000fe20008000000 */
[----:B------:R-:W-:Y:S01]  /*7440*/  UMOV UR20, UR28 ;  /* 0x0000001c00147c82 */ /* 0x000fe20008000000 */
[----:B------:R-:W-:Y:S01]  /*7450*/  UMOV UR9, UR25 ;  /* 0x0000001900097c82 */ /* 0x000fe20008000000 */
[----:B------:R-:W-:Y:S01]  /*7460*/  UMOV UR11, UR19 ;  /* 0x00000013000b7c82 */ /* 0x000fe20008000000 */
[----:B------:R0:W-:Y:S01]  /*7470*/  UTMALDG.3D.MULTICAST [UR24], [UR14], UR29, desc[UR6] ;  /* 0x000006180e0073b4 */ /* 0x0001e2000801181d */
[----:B------:R-:W-:Y:S01]  /*7480*/  UMOV UR12, UR28 ;  /* 0x0000001c000c7c82 */ /* 0x000fe20008000000 */
[----:B------:R-:W-:-:S02]  /*7490*/  LOP3.LUT R5, R5, R14, RZ, 0x3c, !PT ;  /* 0x0000000e05057212 */ /* 0x000fc400078e3cff */
[----:B------:R-:W-:Y:S01]  /*74a0*/  SEL R7, R7, RZ, P0 ;  /* 0x000000ff07077207 */ /* 0x000fe20000000000 */
[----:B------:R0:W-:Y:S01]  /*74b0*/  UTMALDG.3D.MULTICAST [UR16], [UR34], UR38, desc[UR6] ;  /* 0x00000610220073b4 */ /* 0x0001e20008011826 */
[----:B------:R0:W-:Y:S02]  /*74c0*/  UTMALDG.3D.MULTICAST [UR8], [UR34], UR38, desc[UR6] ;  /* 0x00000608220073b4 */ /* 0x0001e40008011826 */
[----:B0-----:R-:W-:Y:S05]  /*74d0*/  @P1 BRA `(.L_x_172) ;  /* 0xfffffffc001c1947 */ /* 0x001fea000383ffff */
.L_x_169:
[----:B------:R-:W-:Y:S05]  /*74e0*/  BSYNC B1 ;  /* 0x0000000000017941 */ /* 0x000fea0003800000 */
.L_x_168:
[----:B------:R-:W-:Y:S01]  /*74f0*/  LOP3.LUT P1, RZ, R3, 0xff, RZ, 0xc0, !PT ;  /* 0x000000ff03ff7812 */ /* 0x000fe2000782c0ff */
[----:B------:R-:W-:Y:S01]  /*7500*/  IMAD.IADD R9, R8, 0x1, R9 ;  /* 0x0000000108097824 */ /* 0x000fe200078e0209 */
[----:B------:R-:W-:Y:S01]  /*7510*/  IADD3 R16, P2, R16, UR36, RZ ;  /* 0x0000002410107c10 */ /* 0x000fe2000ff5e0ff */
[----:B------:R-:W-:Y:S01]  /*7520*/  ULDC.64 UR6, c[0x0][0x650] ;  /* 0x0001940000067ab9 */ /* 0x000fe20000000a00 */
[----:B------:R-:W-:Y:S01]  /*7530*/  BSSY B1, `(.L_x_173) ;  /* 0x000006c000017945 */ /* 0x000fe20003800000 */
[----:B------:R-:W-:Y:S01]  /*7540*/  IMAD.MOV.U32 R13, RZ, RZ, -0x1 ;  /* 0xffffffffff0d7424 */ /* 0x000fe200078e00ff */
[----:B------:R-:W-:Y:S01]  /*7550*/  SHF.R.U32.HI R3, RZ, 0x1, R9 ;  /* 0x00000001ff037819 */ /* 0x000fe20000011609 */
[----:B------:R-:W-:Y:S01]  /*7560*/  IMAD.MOV.U32 R19, RZ, RZ, -0x1 ;  /* 0xffffffffff137424 */ /* 0x000fe200078e00ff */
[----:B------:R-:W-:Y:S01]  /*7570*/  ISETP.GT.U32.AND P0, PT, R9, 0x1, PT ;  /* 0x000000010900780c */ /* 0x000fe20003f04070 */
[----:B------:R-:W-:Y:S01]  /*7580*/  IMAD.MOV.U32 R6, RZ, RZ, -0x1 ;  /* 0xffffffffff067424 */ /* 0x000fe200078e00ff */
[----:B------:R-:W-:-:S02]  /*7590*/  LOP3.LUT R3, R3, 0x1, RZ, 0xc0, !PT ;  /* 0x0000000103037812 */ /* 0x000fc400078ec0ff */
[----:B------:R-:W-:Y:S01]  /*75a0*/  ISETP.LT.U32.AND P0, PT, R8, 0x2, P0 ;  /* 0x000000020800780c */ /* 0x000fe20000701070 */
[----:B------:R-:W0:Y:S01]  /*75b0*/  @P1 S2R R5, SR_CgaCtaId ;  /* 0x0000000000051919 */ /* 0x000e220000008800 */
[----:B------:R-:W-:Y:S02]  /*75c0*/  @P1 MOV R4, 0x400 ;  /* 0x0000040000041802 */ /* 0x000fe40000000f00 */
[----:B------:R-:W-:Y:S02]  /*75d0*/  IADD3.X R17, R17, UR42, RZ, P2, !PT ;  /* 0x0000002a11117c10 */ /* 0x000fe400097fe4ff */
[----:B------:R-:W-:Y:S02]  /*75e0*/  ISETP.GE.U32.AND P2, PT, R16, UR6, PT ;  /* 0x0000000610007c0c */ /* 0x000fe4000bf46070 */
[----:B------:R-:W-:Y:S02]  /*75f0*/  LOP3.LUT R9, R9, 0x1, RZ, 0xc0, !PT ;  /* 0x0000000109097812 */ /* 0x000fe400078ec0ff */
[----:B0-----:R-:W-:-:S04]  /*7600*/  @P1 LEA R4, R5, R4, 0x18 ;  /* 0x0000000405041211 */ /* 0x001fc800078ec0ff */
[----:B------:R0:W-:Y:S01]  /*7610*/  @P1 SYNCS.ARRIVE.TRANS64.A1T0 RZ, [R4+URZ+0x38], RZ ;  /* 0x000038ff04ff19a7 */ /* 0x0001e2000810003f */
[----:B------:R-:W-:Y:S02]  /*7620*/  ISETP.NE.U32.AND P1, PT, R3, 0x1, PT ;  /* 0x000000010300780c */ /* 0x000fe40003f25070 */
[----:B------:R-:W-:Y:S02]  /*7630*/  SEL R3, RZ, 0x1, !P0 ;  /* 0x00000001ff037807 */ /* 0x000fe40004000000 */
[----:B------:R-:W-:Y:S02]  /*7640*/  ISETP.GE.U32.AND.EX P0, PT, R17, UR7, PT, P2 ;  /* 0x0000000711007c0c */ /* 0x000fe4000bf06120 */
[----:B------:R-:W-:-:S04]  /*7650*/  ISETP.GT.U32.AND P1, PT, R8, 0x1, !P1 ;  /* 0x000000010800780c */ /* 0x000fc80004f24070 */
[----:B0-----:R-:W-:-:S04]  /*7660*/  SEL R4, RZ, 0x1, !P1 ;  /* 0x00000001ff047807 */ /* 0x001fc80004800000 */
[--C-:B------:R-:W-:Y:S02]  /*7670*/  LOP3.LUT R10, R4, R10, R3.reuse, 0x96, !PT ;  /* 0x0000000a040a7212 */ /* 0x100fe400078e9603 */
[----:B------:R-:W-:Y:S02]  /*7680*/  PRMT R4, RZ, 0x7610, R4 ;  /* 0x00007610ff047816 */ /* 0x000fe40000000004 */
[----:B------:R-:W-:Y:S01]  /*7690*/  PRMT R3, RZ, 0x7610, R3 ;  /* 0x00007610ff037816 */ /* 0x000fe20000000003 */
[----:B------:R-:W-:Y:S06]  /*76a0*/  @P0 BRA `(.L_x_174) ;  /* 0x0000000400500947 */ /* 0x000fec0003800000 */
[----:B------:R-:W0:Y:S01]  /*76b0*/  S2R R15, SR_CTAID.X ;  /* 0x00000000000f7919 */ /* 0x000e220000002500 */
[----:B------:R-:W-:Y:S01]  /*76c0*/  ULDC.64 UR6, c[0x0][0x628] ;  /* 0x00018a0000067ab9 */ /* 0x000fe20000000a00 */
[----:B------:R-:W1:Y:S01]  /*76d0*/  LDC R20, c[0x0][0x144] ;  /* 0x00005100ff147b82 */ /* 0x000e620000000800 */
[----:B------:R-:W-:Y:S01]  /*76e0*/  ISETP.NE.U32.AND P0, PT, RZ, UR6, PT ;  /* 0x00000006ff007c0c */ /* 0x000fe2000bf05070 */
[----:B------:R-:W2:Y:S01]  /*76f0*/  S2R R13, SR_CTAID.Y ;  /* 0x00000000000d7919 */ /* 0x000ea20000002600 */
[----:B------:R-:W-:Y:S01]  /*7700*/  ULDC UR8, c[0x0][0x150] ;  /* 0x0000540000087ab9 */ /* 0x000fe20000000800 */
[----:B------:R-:W-:Y:S01]  /*7710*/  ULDC UR9, c[0x0][0x630] ;  /* 0x00018c0000097ab9 */ /* 0x000fe20000000800 */
[----:B------:R-:W-:Y:S01]  /*7720*/  ISETP.NE.AND.EX P0, PT, RZ, UR7, PT, P0 ;  /* 0x00000007ff007c0c */ /* 0x000fe2000bf05300 */
[----:B------:R-:W-:Y:S01]  /*7730*/  IMAD.MOV.U32 R4, RZ, RZ, R16 ;  /* 0x000000ffff047224 */ /* 0x000fe200078e0010 */
[----:B0-----:R-:W-:-:S05]  /*7740*/  I2FP.F32.U32 R5, R15 ;  /* 0x0000000f00057245 */ /* 0x001fca0000201000 */
[----:B------:R-:W-:Y:S01]  /*7750*/  FMUL R21, R5, UR8 ;  /* 0x0000000805157c20 */ /* 0x000fe20008400000 */
[----:B------:R-:W-:-:S05]  /*7760*/  IMAD.MOV.U32 R5, RZ, RZ, R17 ;  /* 0x000000ffff057224 */ /* 0x000fca00078e0011 */
[----:B--2---:R-:W-:Y:S05]  /*7770*/  @!P0 BRA `(.L_x_175) ;  /* 0x0000000000288947 */ /* 0x004fea0003800000 */
[----:B------:R-:W-:Y:S02]  /*7780*/  ULDC UR8, c[0x0][0x634] ;  /* 0x00018d0000087ab9 */ /* 0x000fe40000000800 */
[----:B------:R-:W-:-:S05]  /*7790*/  IADD3 R5, P0, R16, UR8, RZ ;  /* 0x0000000810057c10 */ /* 0x000fca000ff1e0ff */
[----:B------:R-:W-:-:S04]  /*77a0*/  IMAD.X R19, RZ, RZ, R17, P0 ;  /* 0x000000ffff137224 */ /* 0x000fc800000e0611 */
[----:B------:R-:W-:-:S04]  /*77b0*/  IMAD.WIDE.U32 R6, R19, UR6, RZ ;  /* 0x0000000613067c25 */ /* 0x000fc8000f8e00ff */
[----:B------:R-:W-:-:S04]  /*77c0*/  IMAD.WIDE.U32 R6, P0, R5, UR7, R6 ;  /* 0x0000000705067c25 */ /* 0x000fc8000f800006 */
[----:B------:R-:W-:-:S04]  /*77d0*/  IMAD.WIDE.U32 R4, R5, UR6, RZ ;  /* 0x0000000605047c25 */ /* 0x000fc8000f8e00ff */
[----:B------:R-:W-:Y:S01]  /*77e0*/  IMAD.MOV.U32 R4, RZ, RZ, R7 ;  /* 0x000000ffff047224 */ /* 0x000fe200078e0007 */
[----:B------:R-:W-:Y:S01]  /*77f0*/  IADD3 RZ, P1, R5, R6, RZ ;  /* 0x0000000605ff7210 */ /* 0x000fe20007f3e0ff */
[----:B------:R-:W-:-:S04]  /*7800*/  IMAD.X R5, RZ, RZ, RZ, P0 ;  /* 0x000000ffff057224 */ /* 0x000fc800000e06ff */
[----:B------:R-:W-:-:S08]  /*7810*/  IMAD.WIDE.U32.X R4, R19, UR7, R4, P1 ;  /* 0x0000000713047c25 */ /* 0x000fd000088e0404 */
.L_x_175:
[--C-:B------:R-:W-:Y:S01]  /*7820*/  SHF.R.U64 R14, R4, UR9, R5.reuse ;  /* 0x00000009040e7c19 */ /* 0x100fe20008001205 */
[----:B------:R-:W0:Y:S01]  /*7830*/  F2I.U32.TRUNC.NTZ R21, R21 ;  /* 0x0000001500157305 */ /* 0x000e22000020f000 */
[----:B------:R-:W-:Y:S01]  /*7840*/  SHF.R.U32.HI R4, RZ, UR9, R5 ;  /* 0x00000009ff047c19 */ /* 0x000fe20008011605 */
[----:B------:R-:W-:Y:S01]  /*7850*/  ULDC.64 UR6, c[0x0][0x620] ;  /* 0x0001880000067ab9 */ /* 0x000fe20000000a00 */
[----:B------:R-:W-:Y:S01]  /*7860*/  IADD3 R7, P0, RZ, -R14, RZ ;  /* 0x8000000eff077210 */ /* 0x000fe20007f1e0ff */
[----:B------:R-:W-:Y:S01]  /*7870*/  ULDC.64 UR8, c[0x0][0x640] ;  /* 0x0001900000087ab9 */ /* 0x000fe20000000a00 */
[----:B------:R-:W2:Y:S03]  /*7880*/  LDC R22, c[0x0][0x148] ;  /* 0x00005200ff167b82 */ /* 0x000ea60000000800 */
[----:B------:R-:W-:Y:S01]  /*7890*/  IMAD.X R4, RZ, RZ, ~R4, P0 ;  /* 0x000000ffff047224 */ /* 0x000fe200000e0e04 */
[----:B------:R-:W-:-:S03]  /*78a0*/  ISETP.NE.U32.AND P0, PT, RZ, UR8, PT ;  /* 0x00000008ff007c0c */ /* 0x000fc6000bf05070 */
[----:B------:R-:W-:Y:S01]  /*78b0*/  IMAD R6, R4, UR6, RZ ;  /* 0x0000000604067c24 */ /* 0x000fe2000f8e02ff */
[----:B------:R-:W-:Y:S01]  /*78c0*/  ISETP.NE.AND.EX P0, PT, RZ, UR9, PT, P0 ;  /* 0x00000009ff007c0c */ /* 0x000fe2000bf05300 */
[----:B------:R-:W-:Y:S01]  /*78d0*/  IMAD.WIDE.U32 R4, R7, UR6, R16 ;  /* 0x0000000607047c25 */ /* 0x000fe2000f8e0010 */
[----:B------:R-:W-:-:S03]  /*78e0*/  ULDC UR6, c[0x0][0x618] ;  /* 0x0001860000067ab9 */ /* 0x000fc60000000800 */
[----:B------:R-:W-:Y:S01]  /*78f0*/  IMAD R7, R7, UR7, R6 ;  /* 0x0000000707077c24 */ /* 0x000fe2000f8e0206 */
[----:B------:R-:W-:Y:S01]  /*7900*/  ULDC UR7, c[0x0][0x154] ;  /* 0x0000550000077ab9 */ /* 0x000fe20000000800 */
[----:B0-----:R-:W-:Y:S02]  /*7910*/  IMAD.MOV R6, RZ, RZ, -R21 ;  /* 0x000000ffff067224 */ /* 0x001fe400078e0a15 */
[----:B------:R-:W-:Y:S02]  /*7920*/  IMAD.IADD R5, R5, 0x1, R7 ;  /* 0x0000000105057824 */ /* 0x000fe400078e0207 */
[----:B-1----:R-:W-:Y:S01]  /*7930*/  IMAD R15, R20, R6, R15 ;  /* 0x00000006140f7224 */ /* 0x002fe200078e020f */
[----:B------:R-:W-:Y:S02]  /*7940*/  I2FP.F32.U32 R6, R13 ;  /* 0x0000000d00067245 */ /* 0x000fe40000201000 */
[--C-:B------:R-:W-:Y:S02]  /*7950*/  SHF.R.U64 R19, R4, UR6, R5.reuse ;  /* 0x0000000604137c19 */ /* 0x100fe40008001205 */
[----:B------:R-:W-:Y:S01]  /*7960*/  SHF.R.U32.HI R4, RZ, UR6, R5 ;  /* 0x00000006ff047c19 */ /* 0x000fe20008011605 */
[----:B------:R-:W-:Y:S01]  /*7970*/  FMUL R6, R6, UR7 ;  /* 0x0000000706067c20 */ /* 0x000fe20008400000 */
[----:B------:R-:W-:-:S02]  /*7980*/  ULDC UR6, c[0x0][0x608] ;  /* 0x0001820000067ab9 */ /* 0x000fc40000000800 */
[--C-:B------:R-:W-:Y:S01]  /*7990*/  SHF.R.U64 R21, R19, UR6, R4.reuse ;  /* 0x0000000613157c19 */ /* 0x100fe20008001204 */
[----:B------:R0:W1:Y:S01]  /*79a0*/  F2I.U32.TRUNC.NTZ R24, R6 ;  /* 0x0000000600187305 */ /* 0x000062000020f000 */
[----:B------:R-:W-:Y:S01]  /*79b0*/  SHF.R.U32.HI R4, RZ, UR6, R4 ;  /* 0x00000006ff047c19 */ /* 0x000fe20008011604 */
[----:B------:R-:W-:-:S03]  /*79c0*/  ULDC UR6, c[0x0][0x658] ;  /* 0x0001960000067ab9 */ /* 0x000fc60000000800 */
[--C-:B------:R-:W-:Y:S02]  /*79d0*/  SHF.R.U64 R20, R21, UR6, R4.reuse ;  /* 0x0000000615147c19 */ /* 0x100fe40008001204 */
[----:B------:R-:W-:-:S03]  /*79e0*/  SHF.R.U32.HI R23, RZ, UR6, R4 ;  /* 0x00000006ff177c19 */ /* 0x000fc60008011604 */
[----:B------:R-:W-:Y:S02]  /*79f0*/  IMAD.MOV.U32 R4, RZ, RZ, R20 ;  /* 0x000000ffff047224 */ /* 0x000fe400078e0014 */
[----:B------:R-:W-:Y:S01]  /*7a00*/  IMAD.MOV.U32 R5, RZ, RZ, R23 ;  /* 0x000000ffff057224 */ /* 0x000fe200078e0017 */
[----:B0-----:R-:W-:Y:S06]  /*7a10*/  @!P0 BRA `(.L_x_176) ;  /* 0x0000000000288947 */ /* 0x001fec0003800000 */
        /* <DEDUP_REMOVED lines=10> */
.L_x_176:
[----:B------:R-:W-:Y:S01]  /*7ac0*/  ISETP.NE.AND P0, PT, R2, 0x1, PT ;  /* 0x000000010200780c */ /* 0x000fe20003f05270 */
[----:B------:R-:W-:Y:S01]  /*7ad0*/  ULDC UR6, c[0x0][0x648] ;  /* 0x0001920000067ab9 */ /* 0x000fe20000000800 */
[----:B------:R-:W-:Y:S01]  /*7ae0*/  LOP3.LUT R21, R21, UR21, RZ, 0xc0, !PT ;  /* 0x0000001515157c12 */ /* 0x000fe2000f8ec0ff */
[----:B-1----:R-:W-:Y:S01]  /*7af0*/  IMAD.MOV R24, RZ, RZ, -R24 ;  /* 0x000000ffff187224 */ /* 0x002fe200078e0a18 */
[----:B------:R-:W-:Y:S01]  /*7b00*/  SHF.R.U64 R4, R4, UR6, R5 ;  /* 0x0000000604047c19 */ /* 0x000fe20008001205 */
[----:B------:R-:W-:Y:S01]  /*7b10*/  ULDC UR6, c[0x0][0x638] ;  /* 0x00018e0000067ab9 */ /* 0x000fe20000000800 */
[----:B------:R-:W-:Y:S01]  /*7b20*/  LOP3.LUT R19, R19, UR4, RZ, 0xc0, !PT ;  /* 0x0000000413137c12 */ /* 0x000fe2000f8ec0ff */
[----:B------:R-:W-:Y:S01]  /*7b30*/  ULDC UR7, c[0x0][0x610] ;  /* 0x0001840000077ab9 */ /* 0x000fe20000000800 */
[----:B------:R-:W-:Y:S02]  /*7b40*/  IMAD.MOV.U32 R6, RZ, RZ, R14 ;  /* 0x000000ffff067224 */ /* 0x000fe400078e000e */
[----:B------:R-:W-:-:S02]  /*7b50*/  IMAD.MOV R5, RZ, RZ, -R4 ;  /* 0x000000ffff057224 */ /* 0x000fc400078e0a04 */
[----:B------:R-:W-:Y:S02]  /*7b60*/  IMAD R4, R4, UR5, R21 ;  /* 0x0000000504047c24 */ /* 0x000fe4000f8e0215 */
[----:B--2---:R-:W-:Y:S02]  /*7b70*/  @P0 IMAD R15, R22, R24, R13 ;  /* 0x00000018160f0224 */ /* 0x004fe400078e020d */
[----:B------:R-:W-:Y:S01]  /*7b80*/  IMAD R20, R5, UR6, R20 ;  /* 0x0000000605147c24 */ /* 0x000fe2000f8e0214 */
[----:B------:R-:W-:Y:S01]  /*7b90*/  ULDC UR6, c[0x0][0x600] ;  /* 0x0001800000067ab9 */ /* 0x000fe20000000800 */
[----:B------:R-:W-:Y:S02]  /*7ba0*/  IMAD R15, R4, UR7, R15 ;  /* 0x00000007040f7c24 */ /* 0x000fe4000f8e020f */
[----:B------:R-:W-:Y:S02]  /*7bb0*/  IMAD R20, R20, UR6, R19 ;  /* 0x0000000614147c24 */ /* 0x000fe4000f8e0213 */
[----:B------:R-:W-:-:S03]  /*7bc0*/  IMAD.MOV.U32 R4, RZ, RZ, 0x1 ;  /* 0x00000001ff047424 */ /* 0x000fc600078e00ff */
[----:B------:R-:W-:Y:S02]  /*7bd0*/  SEL R19, R20, R15, !P0 ;  /* 0x0000000f14137207 */ /* 0x000fe40004000000 */
[----:B------:R-:W-:-:S07]  /*7be0*/  SEL R13, R15, R20, !P0 ;  /* 0x000000140f0d7207 */ /* 0x000fce0004000000 */
.L_x_174:
[----:B------:R-:W-:Y:S05]  /*7bf0*/  BSYNC B1 ;  /* 0x0000000000017941 */ /* 0x000fea0003800000 */
.L_x_173:
[----:B------:R-:W-:-:S13]  /*7c00*/  LOP3.LUT P0, RZ, R4, 0xff, RZ, 0xc0, !PT ;  /* 0x000000ff04ff7812 */ /* 0x000fda000780c0ff */
[----:B------:R-:W-:Y:S05]  /*7c10*/  @P0 BRA `(.L_x_177) ;  /* 0xfffffff400080947 */ /* 0x000fea000383ffff */
[----:B------:R-:W-:Y:S05]  /*7c20*/  BSYNC B0 ;  /* 0x0000000000007941 */ /* 0x000fea0003800000 */
.L_x_166:
[----:B------:R-:W-:-:S03]  /*7c30*/  UMOV UR6, 0xffffffff ;  /* 0xffffffff00067882 */ /* 0x000fc60000000000 */
[----:B------:R-:W-:Y:S05]  /*7c40*/  BRA.DIV UR6, `(.L_x_178) ;  /* 0x0000000206cc7947 */ /* 0x000fea000b800000 */
[----:B------:R-:W-:-:S13]  /*7c50*/  ELECT P6, URZ, PT ;  /* 0x00000000003f782f */ /* 0x000fda00038c0000 */
.L_x_190:
[----:B------:R-:W-:Y:S04]  /*7c60*/  BSSY B0, `(.L_x_179) ;  /* 0x0000019000007945 */ /* 0x000fe80003800000 */
[----:B------:R-:W-:Y:S05]  /*7c70*/  @!P6 BRA `(.L_x_180) ;  /* 0x00000000005ce947 */ /* 0x000fea0003800000 */
[----:B------:R-:W-:-:S04]  /*7c80*/  LOP3.LUT R18, R18, 0x2, RZ, 0xfc, !PT ;  /* 0x0000000212127812 */ /* 0x000fc800078efcff */
[----:B------:R-:W-:-:S13]  /*7c90*/  ISETP.NE.AND P0, PT, R18, 0x3, PT ;  /* 0x000000031200780c */ /* 0x000fda0003f05270 */
[----:B------:R-:W-:Y:S05]  /*7ca0*/  @!P0 BRA `(.L_x_181) ;  /* 0x0000000000048947 */ /* 0x000fea0003800000 */
[----:B------:R-:W-:Y:S01]  /*7cb0*/  BPT.TRAP 0x1 ;  /* 0x000000040000795c */ /* 0x000fe20000300000 */
.L_x_181:
[----:B------:R-:W0:Y:S01]  /*7cc0*/  S2R R3, SR_CgaCtaId ;  /* 0x0000000000037919 */ /* 0x000e220000008800 */
[----:B------:R-:W-:Y:S02]  /*7cd0*/  MOV R0, 0x400 ;  /* 0x0000040000007802 */ /* 0x000fe40000000f00 */
[----:B------:R-:W-:Y:S02]  /*7ce0*/  SHF.L.U32 R2, R10, 0x1f, RZ ;  /* 0x0000001f0a027819 */ /* 0x000fe400000006ff */
[----:B0-----:R-:W-:-:S05]  /*7cf0*/  LEA R0, R3, R0, 0x18 ;  /* 0x0000000003007211 */ /* 0x001fca00078ec0ff */
[----:B------:R-:W-:-:S04]  /*7d00*/  VIADD R0, R0, 0x10 ;  /* 0x0000001000007836 */ /* 0x000fc80000000000 */
[C---:B------:R-:W-:Y:S02]  /*7d10*/  IMAD R5, R9.reuse, 0x8, R0 ;  /* 0x0000000809057824 */ /* 0x040fe400078e0200 */
[----:B------:R-:W-:Y:S02]  /*7d20*/  VIADD R9, R9, 0x1 ;  /* 0x0000000109097836 */ /* 0x000fe40000000000 */
[----:B------:R-:W0:Y:S03]  /*7d30*/  SYNCS.PHASECHK.TRANS64.TRYWAIT P0, [R5+URZ], R2 ;  /* 0x00000002050075a7 */ /* 0x000e26000800017f */
[----:B------:R-:W-:-:S04]  /*7d40*/  ISETP.NE.AND P1, PT, R9, 0x2, PT ;  /* 0x000000020900780c */ /* 0x000fc80003f25270 */
[----:B------:R-:W-:Y:S02]  /*7d50*/  SEL R3, RZ, 0x1, P1 ;  /* 0x00000001ff037807 */ /* 0x000fe40000800000 */
[----:B------:R-:W-:Y:S02]  /*7d60*/  SEL R9, R9, RZ, P1 ;  /* 0x000000ff09097207 */ /* 0x000fe40000800000 */
[----:B------:R-:W-:Y:S01]  /*7d70*/  LOP3.LUT R3, R10, R3, RZ, 0x3c, !PT ;  /* 0x000000030a037212 */ /* 0x000fe200078e3cff */
[----:B0-----:R-:W-:Y:S06]  /*7d80*/  @!P0 BRA `(.L_x_182) ;  /* 0x00000000009c8947 */ /* 0x001fec0003800000 */
.L_x_191:
[----:B------:R-:W-:Y:S01]  /*7d90*/  IMAD R9, R9, 0x8, R0 ;  /* 0x0000000809097824 */ /* 0x000fe200078e0200 */
[----:B------:R-:W-:-:S07]  /*7da0*/  SHF.L.U32 R0, R3, 0x1f, RZ ;  /* 0x0000001f03007819 */ /* 0x000fce00000006ff */
.L_x_183:
[----:B-1----:R1:W2:Y:S02]  /*7db0*/  SYNCS.PHASECHK.TRANS64.TRYWAIT P0, [R9+URZ], R0 ;  /* 0x00000000090075a7 */ /* 0x0022a4000800017f */
[----:B--2---:R-:W-:Y:S05]  /*7dc0*/  @!P0 NANOSLEEP.SYNCS 0x989680 ;  /* 0x009896800000895d */ /* 0x004fea0003900000 */
[----:B------:R-:W2:Y:S02]  /*7dd0*/  @!P0 SYNCS.PHASECHK.TRANS64 P0, [R9+URZ], R0 ;  /* 0x00000000090085a7 */ /* 0x000ea4000800007f */
[----:B--2---:R-:W-:Y:S05]  /*7de0*/  @!P0 BRA `(.L_x_183) ;  /* 0xfffffffc00f08947 */ /* 0x004fea000383ffff */
.L_x_180:
[----:B------:R-:W-:Y:S05]  /*7df0*/  BSYNC B0 ;  /* 0x0000000000007941 */ /* 0x000fea0003800000 */
.L_x_179:
[----:B------:R-:W-:Y:S05]  /*7e00*/  EXIT ;  /* 0x000000000000794d */ /* 0x000fea0003800000 */
.L_x_21:
[----:B-1----:R1:W2:Y:S02]  /*7e10*/  SYNCS.PHASECHK.TRANS64.TRYWAIT P1, [R3+URZ], R0 ;  /* 0x00000000030075a7 */ /* 0x0022a4000802017f */
[----:B--2---:R-:W-:Y:S05]  /*7e20*/  @!P1 NANOSLEEP.SYNCS 0x989680 ;  /* 0x009896800000995d */ /* 0x004fea0003900000 */
[----:B------:R-:W2:Y:S02]  /*7e30*/  @!P1 SYNCS.PHASECHK.TRANS64 P1, [R3+URZ], R0 ;  /* 0x00000000030095a7 */ /* 0x000ea4000802007f */
[----:B--2---:R-:W-:Y:S05]  /*7e40*/  @!P1 BRA `(.L_x_21) ;  /* 0xfffffffc00f09947 */ /* 0x004fea000383ffff */
[----:B------:R-:W-:Y:S05]  /*7e50*/  BRA `(.L_x_20) ;  /* 0xffffff98004c7947 */ /* 0x000fea000383ffff */
.L_x_26:
[----:B-1----:R1:W2:Y:S02]  /*7e60*/  SYNCS.PHASECHK.TRANS64.TRYWAIT P1, [R5+URZ], R4 ;  /* 0x00000004050075a7 */ /* 0x0022a4000802017f */
[----:B--2---:R-:W-:Y:S05]  /*7e70*/  @!P1 NANOSLEEP.SYNCS 0x989680 ;  /* 0x009896800000995d */ /* 0x004fea0003900000 */
[----:B------:R-:W2:Y:S02]  /*7e80*/  @!P1 SYNCS.PHASECHK.TRANS64 P1, [R5+URZ], R4 ;  /* 0x00000004050095a7 */ /* 0x000ea4000802007f */
[----:B--2---:R-:W-:Y:S05]  /*7e90*/  @!P1 BRA `(.L_x_26) ;  /* 0xfffffffc00f09947 */ /* 0x004fea000383ffff */
[----:B------:R-:W-:Y:S05]  /*7ea0*/  BRA `(.L_x_25) ;  /* 0xffffff9c00287947 */ /* 0x000fea000383ffff */
.L_x_167:
[----:B------:R-:W-:Y:S01]  /*7eb0*/  BSSY B1, `(.L_x_184) ;  /* 0x0000006000017945 */ /* 0x000fe20003800000 */
[----:B------:R-:W-:-:S07]  /*7ec0*/  IMAD.MOV.U32 R15, RZ, RZ, -0x1 ;  /* 0xffffffffff0f7424 */ /* 0x000fce00078e00ff */
[----:B------:R-:W-:Y:S05]  /*7ed0*/  WARPSYNC.COLLECTIVE R15, `(.L_x_185) ;  /* 0x000000000f0c7348 */ /* 0x000fea0003c00000 */
[----:B------:R-:W-:Y:S02]  /*7ee0*/  ELECT P6, UR62, PT ;  /* 0x00000000003e782f */ /* 0x000fe400038c0000 */
[----:B------:R-:W-:Y:S01]  /*7ef0*/  MOV R14, UR62 ;  /* 0x0000003e000e7c02 */ /* 0x000fe20008000f00 */
[----:B------:R-:W-:Y:S10]  /*7f00*/  ENDCOLLECTIVE ;  /* 0x000000000000791b */ /* 0x000ff40003800000 */
.L_x_185:
[----:B------:R-:W-:Y:S05]  /*7f10*/  BSYNC B1 ;  /* 0x0000000000017941 */ /* 0x000fea0003800000 */
.L_x_184:
[----:B------:R-:W-:Y:S05]  /*7f20*/  BRA `(.L_x_186) ;  /* 0xfffffff000507947 */ /* 0x000fea000383ffff */
.L_x_170:
[----:B-1----:R1:W2:Y:S02]  /*7f30*/  SYNCS.PHASECHK.TRANS64.TRYWAIT P0, [R20+URZ+0x10], R13 ;  /* 0x0000100d140075a7 */ /* 0x0022a4000800017f */
[----:B--2---:R-:W-:Y:S05]  /*7f40*/  @!P0 NANOSLEEP.SYNCS 0x989680 ;  /* 0x009896800000895d */ /* 0x004fea0003900000 */
[----:B------:R-:W2:Y:S02]  /*7f50*/  @!P0 SYNCS.PHASECHK.TRANS64 P0, [R20+URZ+0x10], R13 ;  /* 0x0000100d140085a7 */ /* 0x000ea4000800007f */
[----:B--2---:R-:W-:Y:S05]  /*7f60*/  @!P0 BRA `(.L_x_170) ;  /* 0xfffffffc00f08947 */ /* 0x004fea000383ffff */
[----:B------:R-:W-:Y:S05]  /*7f70*/  BRA `(.L_x_187) ;  /* 0xfffffff000987947 */ /* 0x000fea000383ffff */
.L_x_178:
[----:B------:R-:W-:Y:S01]  /*7f80*/  BSSY B0, `(.L_x_188) ;  /* 0x0000006000007945 */ /* 0x000fe20003800000 */
[----:B------:R-:W-:-:S07]  /*7f90*/  IMAD.MOV.U32 R15, RZ, RZ, -0x1 ;  /* 0xffffffffff0f7424 */ /* 0x000fce00078e00ff */
[----:B------:R-:W-:Y:S05]  /*7fa0*/  WARPSYNC.COLLECTIVE R15, `(.L_x_189) ;  /* 0x000000000f0c7348 */ /* 0x000fea0003c00000 */
[----:B------:R-:W-:Y:S02]  /*7fb0*/  ELECT P6, UR62, PT ;  /* 0x00000000003e782f */ /* 0x000fe400038c0000 */
[----:B------:R-:W-:Y:S01]  /*7fc0*/  MOV R14, UR62 ;  /* 0x0000003e000e7c02 */ /* 0x000fe20008000f00 */
[----:B------:R-:W-:Y:S10]  /*7fd0*/  ENDCOLLECTIVE ;  /* 0x000000000000791b */ /* 0x000ff40003800000 */
.L_x_189:
[----:B------:R-:W-:Y:S05]  /*7fe0*/  BSYNC B0 ;  /* 0x0000000000007941 */ /* 0x000fea0003800000 */
.L_x_188:
[----:B------:R-:W-:Y:S05]  /*7ff0*/  BRA `(.L_x_190) ;  /* 0xfffffffc00187947 */ /* 0x000fea000383ffff */
.L_x_182:
[----:B0-----:R0:W1:Y:S02]  /*8000*/  SYNCS.PHASECHK.TRANS64.TRYWAIT P0, [R5+URZ], R2 ;  /* 0x00000002050075a7 */ /* 0x001064000800017f */
[----:B-1----:R-:W-:Y:S05]  /*8010*/  @!P0 NANOSLEEP.SYNCS 0x989680 ;  /* 0x009896800000895d */ /* 0x002fea0003900000 */
[----:B------:R-:W1:Y:S02]  /*8020*/  @!P0 SYNCS.PHASECHK.TRANS64 P0, [R5+URZ], R2 ;  /* 0x00000002050085a7 */ /* 0x000e64000800007f */
[----:B-1----:R-:W-:Y:S05]  /*8030*/  @!P0 BRA `(.L_x_182) ;  /* 0xfffffffc00f08947 */ /* 0x002fea000383ffff */
[----:B------:R-:W-:Y:S05]  /*8040*/  BRA `(.L_x_191) ;  /* 0xfffffffc00507947 */ /* 0x000fea000383ffff */
.L_x_192:
[----:B------:R-:W-:-:S00]  /*8050*/  BRA `(.L_x_192) ;  /* 0xfffffffc00fc7947 */ /* 0x000fc0000383ffff */
[----:B------:R-:W-:-:S00]  /*8060*/  NOP ;  /* 0x0000000000007918 */ /* 0x000fc00000000000 */
        /* <DEDUP_REMOVED lines=9> */
.L_x_193:


//--------------------- .nv.global.init           --------------------------
	.section	.nv.global.init,"aw",@progbits
.nv.global.init:
	.type		$str$22,@object
	.size		$str$22,($str$23 - $str$22)
$str$22:
        /*0000*/ 	.byte	0x6b, 0x5f, 0x74, 0x69, 0x6c, 0x65, 0x5f, 0x63, 0x6f, 0x75, 0x6e, 0x74, 0x20, 0x3e, 0x3d, 0x20
        /*0010*/ 	.byte	0x31, 0x00
	.type		$str$23,@object
	.size		$str$23,(__unnamed_1 - $str$23)
$str$23:
        /*0012*/ 	.byte	0x2f, 0x74, 0x6d, 0x70, 0x2f, 0x63, 0x75, 0x74, 0x6c, 0x61, 0x73, 0x73, 0x5f, 0x73, 0x77, 0x65
        /*0022*/ 	.byte	0x65, 0x70, 0x5f, 0x73, 0x72, 0x63, 0x2f, 0x69, 0x6e, 0x63, 0x6c, 0x75, 0x64, 0x65, 0x2f, 0x63
        /*0032*/ 	.byte	0x75, 0x74, 0x6c, 0x61, 0x73, 0x73, 0x2f, 0x67, 0x65, 0x6d, 0x6d, 0x2f, 0x63, 0x6f, 0x6c, 0x6c
        /*0042*/ 	.byte	0x65, 0x63, 0x74, 0x69, 0x76, 0x65, 0x2f, 0x73, 0x6d, 0x39, 0x30, 0x5f, 0x6d, 0x6d, 0x61, 0x5f
        /*0052*/ 	.byte	0x74, 0x6d, 0x61, 0x5f, 0x67, 0x6d, 0x6d, 0x61, 0x5f, 0x73, 0x73, 0x5f, 0x77, 0x61, 0x72, 0x70
        /*0062*/ 	.byte	0x73, 0x70, 0x65, 0x63, 0x69, 0x61, 0x6c, 0x69, 0x7a, 0x65, 0x64, 0x2e, 0x68, 0x70, 0x70, 0x00
	.type		__unnamed_1,@object
	.size		__unnamed_1,(.L_0 - __unnamed_1)
__unnamed_1:
        /*0072*/ 	.byte	0x76, 0x6f, 0x69, 0x64, 0x20, 0x63, 0x75, 0x74, 0x6c, 0x61, 0x73, 0x73, 0x3a, 0x3a, 0x67, 0x65
        /* <DEDUP_REMOVED lines=181> */
.L_0:


//--------------------- .nv.shared._ZN7cutlass13device_kernelINS_4gemm6kernel13GemmUniversalIN4cute5tupleIJiiiiEEENS1_10collective13CollectiveMmaINS1_34MainloopSm90TmaGmmaWarpSpecializedILi2ENS5_IJNS4_1CILi4EEESB_NSA_ILi1EEEEEENS1_35KernelTmaWarpSpecializedCooperativeEEENS5_IJNSA_ILi128EEESG_NSA_ILi64EEEEEENS_6half_tENS5_IJlSC_lEEESJ_NS5_IJSC_llEEENS4_8TiledMMAINS4_8MMA_AtomIJNS4_4SM904GMMA26MMA_64x128x16_F32F16F16_SSILNSP_5MajorE0ELSR_1ELNSP_7ScaleInE1ELSS_1EEEEEENS4_6LayoutINS5_IJNSA_ILi2EEESC_SC_EEENS5_IJSC_NSA_ILi0EEESY_EEEEENS5_IJNS4_10UnderscoreES11_S11_EEEEENS4_23SM90_TMA_LOAD_MULTICASTENS4_14ComposedLayoutINS4_7SwizzleILi3ELi4ELi3EEENS4_18smem_ptr_flag_bitsILi16EEENSV_INS5_IJNSA_ILi8EEESH_EEENS5_IJSH_SC_EEEEEEEvNS4_8identityES14_NS15_IS17_S19_NSV_INS5_IJSH_S1A_EEENS5_IJSC_SH_EEEEEEEvS1F_EENS_8epilogue10collective6detail29Sm90TmaWarpSpecializedAdapterINS1M_15DefaultEpilogueISJ_SK_SK_NS1L_6thread17LinearCombinationISJ_Li1EffLNS1Q_9ScaleType4KindE0ELNS_15FloatRoundStyleE2ESJ_EENS1_15EpilogueDefaultEEEEEvvEEEEvNT_6ParamsE --------------------------
	.section	.nv.shared._ZN7cutlass13device_kernelINS_4gemm6kernel13GemmUniversalIN4cute5tupleIJiiiiEEENS1_10collective13CollectiveMmaINS1_34MainloopSm90TmaGmmaWarpSpecializedILi2ENS5_IJNS4_1CILi4EEESB_NSA_ILi1EEEEEENS1_35KernelTmaWarpSpecializedCooperativeEEENS5_IJNSA_ILi128EEESG_NSA_ILi64EEEEEENS_6half_tENS5_IJlSC_lEEESJ_NS5_IJSC_llEEENS4_8TiledMMAINS4_8MMA_AtomIJNS4_4SM904GMMA26MMA_64x128x16_F32F16F16_SSILNSP_5MajorE0ELSR_1ELNSP_7ScaleInE1ELSS_1EEEEEENS4_6LayoutINS5_IJNSA_ILi2EEESC_SC_EEENS5_IJSC_NSA_ILi0EEESY_EEEEENS5_IJNS4_10UnderscoreES11_S11_EEEEENS4_23SM90_TMA_LOAD_MULTICASTENS4_14ComposedLayoutINS4_7SwizzleILi3ELi4ELi3EEENS4_18smem_ptr_flag_bitsILi16EEENSV_INS5_IJNSA_ILi8EEESH_EEENS5_IJSH_SC_EEEEEEEvNS4_8identityES14_NS15_IS17_S19_NSV_INS5_IJSH_S1A_EEENS5_IJSC_SH_EEEEEEEvS1F_EENS_8epilogue10collective6detail29Sm90TmaWarpSpecializedAdapterINS1M_15DefaultEpilogueISJ_SK_SK_NS1L_6thread17LinearCombinationISJ_Li1EffLNS1Q_9ScaleType4KindE0ELNS_15FloatRoundStyleE2ESJ_EENS1_15EpilogueDefaultEEEEEvvEEEEvNT_6ParamsE,"aw",@nobits
	.sectionflags	@""
	.align	16
	.zero		1024


//--------------------- .nv.shared.reserved.0     --------------------------
	.section	.nv.shared.reserved.0,"aw",@nobits
	.weak		__nv_reservedSMEM_offset_0_alias
	.size		__nv_reservedSMEM_offset_0_alias, 0, 0
	.other		__nv_reservedSMEM_offset_0_alias,@"STO_CUDA_RESERVED_SHARED STV_DEFAULT"
__nv_reservedSMEM_offset_0_alias:
	.zero		0


//--------------------- .nv.global                --------------------------
	.section	.nv.global,"aw",@nobits
.nv.global:
	.type		_ZN40_INTERNAL_ebea3ffd_4_k_cu_44a179fa_287834cute1_E,@object
	.size		_ZN40_INTERNAL_ebea3ffd_4_k_cu_44a179fa_287834cute1_E,(_ZN40_INTERNAL_ebea3ffd_4_k_cu_44a179fa_287834cuda3std3__45__cpo6cbeginE - _ZN40_INTERNAL_ebea3ffd_4_k_cu_44a179fa_287834cute1_E)
_ZN40_INTERNAL_ebea3ffd_4_k_cu_44a179fa_287834cute1_E:
	.zero		1
	.type		_ZN40_INTERNAL_ebea3ffd_4_k_cu_44a179fa_287834cuda3std3__45__cpo6cbeginE,@object
	.size		_ZN40_INTERNAL_ebea3ffd_4_k_cu_44a179fa_287834cuda3std3__45__cpo6cbeginE,(_ZN40_INTERNAL_ebea3ffd_4_k_cu_44a179fa_287834cuda3std3__48in_placeE - _ZN40_INTERNAL_ebea3ffd_4_k_cu_44a179fa_287834cuda3std3__45__cpo6cbeginE)
_ZN40_INTERNAL_ebea3ffd_4_k_cu_44a179fa_287834cuda3std3__45__cpo6cbeginE:
	.zero		1
	.type		_ZN40_INTERNAL_ebea3ffd_4_k_cu_44a179fa_287834cuda3std3__48in_placeE,@object
	.size		_ZN40_INTERNAL_ebea3ffd_4_k_cu_44a179fa_287834cuda3std3__48in_placeE,(_ZN40_INTERNAL_ebea3ffd_4_k_cu_44a179fa_287834cuda3std6ranges3__45__cpo9iter_moveE - _ZN40_INTERNAL_ebea3ffd_4_k_cu_44a179fa_287834cuda3std3__48in_placeE)
_ZN40_INTERNAL_ebea3ffd_4_k_cu_44a179fa_287834cuda3std3__48in_placeE:
	.zero		1
	.type		_ZN40_INTERNAL_ebea3ffd_4_k_cu_44a179fa_287834cuda3std6ranges3__45__cpo9iter_moveE,@object
	.size		_ZN40_INTERNAL_ebea3ffd_4_k_cu_44a179fa_287834cuda3std6ranges3__45__cpo9iter_moveE,(_ZN40_INTERNAL_ebea3ffd_4_k_cu_44a179fa_287834cuda3std3__45__cpo5beginE - _ZN40_INTERNAL_ebea3ffd_4_k_cu_44a179fa_287834cuda3std6ranges3__45__cpo9iter_moveE)
_ZN40_INTERNAL_ebea3ffd_4_k_cu_44a179fa_287834cuda3std6ranges3__45__cpo9iter_moveE:
	.zero		1
	.type		_ZN40_INTERNAL_ebea3ffd_4_k_cu_44a179fa_287834cuda3std3__45__cpo5beginE,@object
	.size		_ZN40_INTERNAL_ebea3ffd_4_k_cu_44a179fa_287834cuda3std3__45__cpo5beginE,(_ZN40_INTERNAL_ebea3ffd_4_k_cu_44a179fa_287834cuda3std3__442_GLOBAL__N__ebea3ffd_4_k_cu_44a179fa_287836ignoreE - _ZN40_INTERNAL_ebea3ffd_4_k_cu_44a179fa_287834cuda3std3__45__cpo5beginE)
_ZN40_INTERNAL_ebea3ffd_4_k_cu_44a179fa_287834cuda3std3__45__cpo5beginE:
	.zero		1
	.type		_ZN40_INTERNAL_ebea3ffd_4_k_cu_44a179fa_287834cuda3std3__442_GLOBAL__N__ebea3ffd_4_k_cu_44a179fa_287836ignoreE,@object
	.size		_ZN40_INTERNAL_ebea3ffd_4_k_cu_44a179fa_287834cuda3std3__442_GLOBAL__N__ebea3ffd_4_k_cu_44a179fa_287836ignoreE,(_ZN40_INTERNAL_ebea3ffd_4_k_cu_44a179fa_287834cute7productE - _ZN40_INTERNAL_ebea3ffd_4_k_cu_44a179fa_287834cuda3std3__442_GLOBAL__N__ebea3ffd_4_k_cu_44a179fa_287836ignoreE)
_ZN40_INTERNAL_ebea3ffd_4_k_cu_44a179fa_287834cuda3std3__442_GLOBAL__N__ebea3ffd_4_k_cu_44a179fa_287836ignoreE:
	.zero		1
	.type		_ZN40_INTERNAL_ebea3ffd_4_k_cu_44a179fa_287834cute7productE,@object
	.size		_ZN40_INTERNAL_ebea3ffd_4_k_cu_44a179fa_287834cute7productE,(_ZN40_INTERNAL_ebea3ffd_4_k_cu_44a179fa_287834cuda3std3__45__cpo3endE - _ZN40_INTERNAL_ebea3ffd_4_k_cu_44a179fa_287834cute7productE)
_ZN40_INTERNAL_ebea3ffd_4_k_cu_44a179fa_287834cute7productE:
	.zero		1
	.type		_ZN40_INTERNAL_ebea3ffd_4_k_cu_44a179fa_287834cuda3std3__45__cpo3endE,@object
	.size		_ZN40_INTERNAL_ebea3ffd_4_k_cu_44a179fa_287834cuda3std3__45__cpo3endE,(_ZN40_INTERNAL_ebea3ffd_4_k_cu_44a179fa_287834cuda3std3__419piecewise_constructE - _ZN40_INTERNAL_ebea3ffd_4_k_cu_44a179fa_287834cuda3std3__45__cpo3endE)
_ZN40_INTERNAL_ebea3ffd_4_k_cu_44a179fa_287834cuda3std3__45__cpo3endE:
	.zero		1
	.type		_ZN40_INTERNAL_ebea3ffd_4_k_cu_44a179fa_287834cuda3std3__419piecewise_constructE,@object
	.size		_ZN40_INTERNAL_ebea3ffd_4_k_cu_44a179fa_287834cuda3std3__419piecewise_constructE,(_ZN40_INTERNAL_ebea3ffd_4_k_cu_44a179fa_287834cuda3std3__45__cpo4cendE - _ZN40_INTERNAL_ebea3ffd_4_k_cu_44a179fa_287834cuda3std3__419piecewise_constructE)
_ZN40_INTERNAL_ebea3ffd_4_k_cu_44a179fa_287834cuda3std3__419piecewise_constructE:
	.zero		1
	.type		_ZN40_INTERNAL_ebea3ffd_4_k_cu_44a179fa_287834cuda3std3__45__cpo4cendE,@object
	.size		_ZN40_INTERNAL_ebea3ffd_4_k_cu_44a179fa_287834cuda3std3__45__cpo4cendE,(_ZN40_INTERNAL_ebea3ffd_4_k_cu_44a179fa_287834cuda3std6ranges3__45__cpo4swapE - _ZN40_INTERNAL_ebea3ffd_4_k_cu_44a179fa_287834cuda3std3__45__cpo4cendE)
_ZN40_INTERNAL_ebea3ffd_4_k_cu_44a179fa_287834cuda3std3__45__cpo4cendE:
	.zero		1
	.type		_ZN40_INTERNAL_ebea3ffd_4_k_cu_44a179fa_287834cuda3std6ranges3__45__cpo4swapE,@object
	.size		_ZN40_INTERNAL_ebea3ffd_4_k_cu_44a179fa_287834cuda3std6ranges3__45__cpo4swapE,(.L_8 - _ZN40_INTERNAL_ebea3ffd_4_k_cu_44a179fa_287834cuda3std6ranges3__45__cpo4swapE)
_ZN40_INTERNAL_ebea3ffd_4_k_cu_44a179fa_287834cuda3std6ranges3__45__cpo4swapE:
	.zero		1
.L_8:


//--------------------- .nv.constant0._ZN7cutlass13device_kernelINS_4gemm6kernel13GemmUniversalIN4cute5tupleIJiiiiEEENS1_10collective13CollectiveMmaINS1_34MainloopSm90TmaGmmaWarpSpecializedILi2ENS5_IJNS4_1CILi4EEESB_NSA_ILi1EEEEEENS1_35KernelTmaWarpSpecializedCooperativeEEENS5_IJNSA_ILi128EEESG_NSA_ILi64EEEEEENS_6half_tENS5_IJlSC_lEEESJ_NS5_IJSC_llEEENS4_8TiledMMAINS4_8MMA_AtomIJNS4_4SM904GMMA26MMA_64x128x16_F32F16F16_SSILNSP_5MajorE0ELSR_1ELNSP_7ScaleInE1ELSS_1EEEEEENS4_6LayoutINS5_IJNSA_ILi2EEESC_SC_EEENS5_IJSC_NSA_ILi0EEESY_EEEEENS5_IJNS4_10UnderscoreES11_S11_EEEEENS4_23SM90_TMA_LOAD_MULTICASTENS4_14ComposedLayoutINS4_7SwizzleILi3ELi4ELi3EEENS4_18smem_ptr_flag_bitsILi16EEENSV_INS5_IJNSA_ILi8EEESH_EEENS5_IJSH_SC_EEEEEEEvNS4_8identityES14_NS15_IS17_S19_NSV_INS5_IJSH_S1A_EEENS5_IJSC_SH_EEEEEEEvS1F_EENS_8epilogue10collective6detail29Sm90TmaWarpSpecializedAdapterINS1M_15DefaultEpilogueISJ_SK_SK_NS1L_6thread17LinearCombinationISJ_Li1EffLNS1Q_9ScaleType4KindE0ELNS_15FloatRoundStyleE2ESJ_EENS1_15EpilogueDefaultEEEEEvvEEEEvNT_6ParamsE --------------------------
	.section	.nv.constant0._ZN7cutlass13device_kernelINS_4gemm6kernel13GemmUniversalIN4cute5tupleIJiiiiEEENS1_10collective13CollectiveMmaINS1_34MainloopSm90TmaGmmaWarpSpecializedILi2ENS5_IJNS4_1CILi4EEESB_NSA_ILi1EEEEEENS1_35KernelTmaWarpSpecializedCooperativeEEENS5_IJNSA_ILi128EEESG_NSA_ILi64EEEEEENS_6half_tENS5_IJlSC_lEEESJ_NS5_IJSC_llEEENS4_8TiledMMAINS4_8MMA_AtomIJNS4_4SM904GMMA26MMA_64x128x16_F32F16F16_SSILNSP_5MajorE0ELSR_1ELNSP_7ScaleInE1ELSS_1EEEEEENS4_6LayoutINS5_IJNSA_ILi2EEESC_SC_EEENS5_IJSC_NSA_ILi0EEESY_EEEEENS5_IJNS4_10UnderscoreES11_S11_EEEEENS4_23SM90_TMA_LOAD_MULTICASTENS4_14ComposedLayoutINS4_7SwizzleILi3ELi4ELi3EEENS4_18smem_ptr_flag_bitsILi16EEENSV_INS5_IJNSA_ILi8EEESH_EEENS5_IJSH_SC_EEEEEEEvNS4_8identityES14_NS15_IS17_S19_NSV_INS5_IJSH_S1A_EEENS5_IJSC_SH_EEEEEEEvS1F_EENS_8epilogue10collective6detail29Sm90TmaWarpSpecializedAdapterINS1M_15DefaultEpilogueISJ_SK_SK_NS1L_6thread17LinearCombinationISJ_Li1EffLNS1Q_9ScaleType4KindE0ELNS_15FloatRoundStyleE2ESJ_EENS1_15EpilogueDefaultEEEEEvvEEEEvNT_6ParamsE,"a",@progbits
	.sectionflags	@""
	.align	4
.nv.constant0._ZN7cutlass13device_kernelINS_4gemm6kernel13GemmUniversalIN4cute5tupleIJiiiiEEENS1_10collective13CollectiveMmaINS1_34MainloopSm90TmaGmmaWarpSpecializedILi2ENS5_IJNS4_1CILi4EEESB_NSA_ILi1EEEEEENS1_35KernelTmaWarpSpecializedCooperativeEEENS5_IJNSA_ILi128EEESG_NSA_ILi64EEEEEENS_6half_tENS5_IJlSC_lEEESJ_NS5_IJSC_llEEENS4_8TiledMMAINS4_8MMA_AtomIJNS4_4SM904GMMA26MMA_64x128x16_F32F16F16_SSILNSP_5MajorE0ELSR_1ELNSP_7ScaleInE1ELSS_1EEEEEENS4_6LayoutINS5_IJNSA_ILi2EEESC_SC_EEENS5_IJSC_NSA_ILi0EEESY_EEEEENS5_IJNS4_10UnderscoreES11_S11_EEEEENS4_23SM90_TMA_LOAD_MULTICASTENS4_14ComposedLayoutINS4_7SwizzleILi3ELi4ELi3EEENS4_18smem_ptr_flag_bitsILi16EEENSV_INS5_IJNSA_ILi8EEESH_EEENS5_IJSH_SC_EEEEEEEvNS4_8identityES14_NS15_IS17_S19_NSV_INS5_IJSH_S1A_EEENS5_IJSC_SH_EEEEEEEvS1F_EENS_8epilogue10collective6detail29Sm90TmaWarpSpecializedAdapterINS1M_15DefaultEpilogueISJ_SK_SK_NS1L_6thread17LinearCombinationISJ_Li1EffLNS1Q_9ScaleType4KindE0ELNS_15FloatRoundStyleE2ESJ_EENS1_15EpilogueDefaultEEEEEvvEEEEvNT_6ParamsE:
	.zero		1664


//--------------------- SYMBOLS --------------------------

	.type		.nv.reservedSmem.offset0,@object
	.size		.nv.reservedSmem.offset0,0x4
	.type		__assertfail,@function
